//
// Generated by NVIDIA NVVM Compiler
//
// Compiler Build ID: CL-36424714
// Cuda compilation tools, release 13.0, V13.0.88
// Based on NVVM 20.0.0
//

.version 9.0
.target sm_100
.address_size 64

	// .globl	_Z9VectorAddP7Vector2S0_S0_i
.extern .func  (.param .b64 func_retval0) malloc
(
	.param .b64 malloc_param_0
)
;
.global .align 4 .b8 precalc_xorwow_matrix[102400];
.global .align 4 .b8 precalc_xorwow_offset_matrix[102400];
.global .align 4 .b8 mrg32k3aM1[2304];
.global .align 4 .b8 mrg32k3aM2[2304];
.global .align 4 .b8 mrg32k3aM1SubSeq[2016];
.global .align 4 .b8 mrg32k3aM2SubSeq[2016];
.global .align 4 .b8 mrg32k3aM1Seq[2304];
.global .align 4 .b8 mrg32k3aM2Seq[2304];
.const .align 8 .b8 __cr_lgamma_table[72];

.visible .entry _Z9VectorAddP7Vector2S0_S0_i(
	.param .u64 .ptr .align 1 _Z9VectorAddP7Vector2S0_S0_i_param_0,
	.param .u64 .ptr .align 1 _Z9VectorAddP7Vector2S0_S0_i_param_1,
	.param .u64 .ptr .align 1 _Z9VectorAddP7Vector2S0_S0_i_param_2,
	.param .u32 _Z9VectorAddP7Vector2S0_S0_i_param_3
)
{
	.reg .pred 	%p<2>;
	.reg .b32 	%r<3>;
	.reg .b64 	%rd<11>;
	.reg .b64 	%fd<4>;

	ld.param.u64 	%rd1, [_Z9VectorAddP7Vector2S0_S0_i_param_0];
	ld.param.u64 	%rd2, [_Z9VectorAddP7Vector2S0_S0_i_param_1];
	ld.param.u64 	%rd3, [_Z9VectorAddP7Vector2S0_S0_i_param_2];
	ld.param.u32 	%r2, [_Z9VectorAddP7Vector2S0_S0_i_param_3];
	mov.u32 	%r1, %tid.x;
	setp.ge.s32 	%p1, %r1, %r2;
	@%p1 bra 	$L__BB0_2;
	cvta.to.global.u64 	%rd4, %rd1;
	cvta.to.global.u64 	%rd5, %rd2;
	cvta.to.global.u64 	%rd6, %rd3;
	mul.wide.u32 	%rd7, %r1, 24;
	add.s64 	%rd8, %rd4, %rd7;
	ld.global.f64 	%fd1, [%rd8+16];
	add.s64 	%rd9, %rd5, %rd7;
	ld.global.f64 	%fd2, [%rd9+16];
	mul.f64 	%fd3, %fd1, %fd2;
	add.s64 	%rd10, %rd6, %rd7;
	st.global.f64 	[%rd10], %fd3;
$L__BB0_2:
	ret;

}
	// .globl	_Z10ApplyWallsP4Node
.visible .entry _Z10ApplyWallsP4Node(
	.param .u64 .ptr .align 1 _Z10ApplyWallsP4Node_param_0
)
{
	.reg .pred 	%p<6>;
	.reg .b32 	%r<2>;
	.reg .b64 	%rd<13>;
	.reg .b64 	%fd<10>;

	ld.param.u64 	%rd2, [_Z10ApplyWallsP4Node_param_0];
	cvta.to.global.u64 	%rd3, %rd2;
	mov.u32 	%r1, %tid.x;
	mul.wide.u32 	%rd4, %r1, 56;
	add.s64 	%rd1, %rd3, %rd4;
	ld.global.f64 	%fd8, [%rd1];
	setp.gtu.f64 	%p1, %fd8, 0d0000000000000000;
	@%p1 bra 	$L__BB1_2;
	mov.b64 	%rd5, 4607182418800017408;
	st.global.u64 	[%rd1], %rd5;
	mov.b64 	%rd6, 0;
	st.global.u64 	[%rd1+24], %rd6;
	mov.f64 	%fd8, 0d3FF0000000000000;
$L__BB1_2:
	setp.leu.f64 	%p2, %fd8, 0d408F400000000000;
	@%p2 bra 	$L__BB1_4;
	mov.b64 	%rd7, 4652007308841189376;
	st.global.u64 	[%rd1], %rd7;
	mov.b64 	%rd8, 0;
	st.global.u64 	[%rd1+24], %rd8;
$L__BB1_4:
	ld.global.f64 	%fd9, [%rd1+8];
	setp.gtu.f64 	%p3, %fd9, 0d0000000000000000;
	@%p3 bra 	$L__BB1_6;
	mov.b64 	%rd9, 4607182418800017408;
	st.global.u64 	[%rd1+8], %rd9;
	mov.b64 	%rd10, 0;
	st.global.u64 	[%rd1+32], %rd10;
	mov.f64 	%fd9, 0d3FF0000000000000;
$L__BB1_6:
	setp.leu.f64 	%p4, %fd9, 0d408F400000000000;
	@%p4 bra 	$L__BB1_9;
	mov.b64 	%rd11, 4652007308841189376;
	st.global.u64 	[%rd1+8], %rd11;
	ld.global.f64 	%fd7, [%rd1+32];
	setp.leu.f64 	%p5, %fd7, 0d0000000000000000;
	@%p5 bra 	$L__BB1_9;
	mov.b64 	%rd12, 0;
	st.global.u64 	[%rd1+32], %rd12;
$L__BB1_9:
	ret;

}
	// .globl	_Z12ApplyGravityP4Node
.visible .entry _Z12ApplyGravityP4Node(
	.param .u64 .ptr .align 1 _Z12ApplyGravityP4Node_param_0
)
{
	.reg .b32 	%r<3>;
	.reg .b64 	%rd<5>;
	.reg .b64 	%fd<6>;

	ld.param.u64 	%rd1, [_Z12ApplyGravityP4Node_param_0];
	cvta.to.global.u64 	%rd2, %rd1;
	mov.u32 	%r1, %tid.x;
	mul.wide.u32 	%rd3, %r1, 56;
	add.s64 	%rd4, %rd2, %rd3;
	ld.global.u32 	%r2, [%rd4+48];
	cvt.rn.f64.s32 	%fd1, %r2;
	mov.f64 	%fd2, 0d4014000000000000;
	div.rn.f64 	%fd3, %fd2, %fd1;
	ld.global.f64 	%fd4, [%rd4+32];
	add.f64 	%fd5, %fd4, %fd3;
	st.global.f64 	[%rd4+32], %fd5;
	ret;

}
	// .globl	_Z13ApplyMomentumP4Node
.visible .entry _Z13ApplyMomentumP4Node(
	.param .u64 .ptr .align 1 _Z13ApplyMomentumP4Node_param_0
)
{
	.reg .b32 	%r<2>;
	.reg .b64 	%rd<5>;
	.reg .b64 	%fd<9>;

	ld.param.u64 	%rd1, [_Z13ApplyMomentumP4Node_param_0];
	cvta.to.global.u64 	%rd2, %rd1;
	mov.u32 	%r1, %tid.x;
	mul.wide.u32 	%rd3, %r1, 56;
	add.s64 	%rd4, %rd2, %rd3;
	ld.global.f64 	%fd1, [%rd4+24];
	div.rn.f64 	%fd2, %fd1, 0d4059000000000000;
	ld.global.f64 	%fd3, [%rd4];
	add.f64 	%fd4, %fd3, %fd2;
	st.global.f64 	[%rd4], %fd4;
	ld.global.f64 	%fd5, [%rd4+32];
	div.rn.f64 	%fd6, %fd5, 0d4059000000000000;
	ld.global.f64 	%fd7, [%rd4+8];
	add.f64 	%fd8, %fd7, %fd6;
	st.global.f64 	[%rd4+8], %fd8;
	ret;

}
	// .globl	_Z8NodeInitP4Node
.visible .entry _Z8NodeInitP4Node(
	.param .u64 .ptr .align 1 _Z8NodeInitP4Node_param_0
)
{
	.reg .b32 	%r<3>;
	.reg .b64 	%rd<5>;

	ld.param.u64 	%rd1, [_Z8NodeInitP4Node_param_0];
	cvta.to.global.u64 	%rd2, %rd1;
	mov.u32 	%r1, %tid.x;
	mul.wide.u32 	%rd3, %r1, 56;
	add.s64 	%rd4, %rd2, %rd3;
	mov.b32 	%r2, 20;
	st.global.u32 	[%rd4+48], %r2;
	ret;

}
	// .globl	_Z10AnimalInitP6Animal
.visible .entry _Z10AnimalInitP6Animal(
	.param .u64 .ptr .align 1 _Z10AnimalInitP6Animal_param_0
)
{


	ret;

}
	// .globl	_Z14ChromosomeInitP10ChromosomePsi
.visible .entry _Z14ChromosomeInitP10ChromosomePsi(
	.param .u64 .ptr .align 1 _Z14ChromosomeInitP10ChromosomePsi_param_0,
	.param .u64 .ptr .align 1 _Z14ChromosomeInitP10ChromosomePsi_param_1,
	.param .u32 _Z14ChromosomeInitP10ChromosomePsi_param_2
)
{
	.local .align 8 .b8 	__local_depot6[48];
	.reg .b64 	%SP;
	.reg .b64 	%SPL;
	.reg .pred 	%p<72>;
	.reg .b16 	%rs<31>;
	.reg .b32 	%r<1219>;
	.reg .b32 	%f<4>;
	.reg .b64 	%rd<166>;

	mov.u64 	%SPL, __local_depot6;
	ld.param.u64 	%rd19, [_Z14ChromosomeInitP10ChromosomePsi_param_0];
	ld.param.u64 	%rd21, [_Z14ChromosomeInitP10ChromosomePsi_param_1];
	ld.param.u32 	%r555, [_Z14ChromosomeInitP10ChromosomePsi_param_2];
	cvta.to.global.u64 	%rd1, %rd21;
	add.u64 	%rd2, %SPL, 0;
	mov.u32 	%r556, %tid.x;
	// begin inline asm
	mov.u64 	%rd20, %clock64;
	// end inline asm
	cvt.u64.u32 	%rd3, %r556;
	cvt.u32.u64 	%r557, %rd20;
	xor.b32  	%r558, %r557, -1429050551;
	mul.lo.s32 	%r559, %r558, 1099087573;
	{ .reg .b32 tmp; mov.b64 {tmp, %r560}, %rd20; }
	xor.b32  	%r561, %r560, -136515619;
	mul.lo.s32 	%r562, %r561, -1703105765;
	add.s32 	%r563, %r559, %r562;
	add.s32 	%r1, %r563, 6615241;
	add.s32 	%r950, %r559, 123456789;
	st.local.v2.u32 	[%rd2], {%r1, %r950};
	xor.b32  	%r564, %r559, 362436069;
	add.s32 	%r565, %r562, 521288629;
	st.local.v2.u32 	[%rd2+8], {%r564, %r565};
	xor.b32  	%r566, %r562, 88675123;
	add.s32 	%r946, %r559, 5783321;
	st.local.v2.u32 	[%rd2+16], {%r566, %r946};
	setp.eq.s32 	%p1, %r556, 0;
	@%p1 bra 	$L__BB6_115;
	mov.b32 	%r933, 0;
	mov.u64 	%rd162, %rd3;
$L__BB6_2:
	mov.u64 	%rd4, %rd162;
	and.b64  	%rd5, %rd4, 3;
	setp.eq.s64 	%p2, %rd5, 0;
	@%p2 bra 	$L__BB6_114;
	mul.wide.u32 	%rd23, %r933, 3200;
	mov.u64 	%rd24, precalc_xorwow_matrix;
	add.s64 	%rd6, %rd24, %rd23;
	mov.b32 	%r946, 0;
	mov.u32 	%r947, %r946;
	mov.u32 	%r948, %r946;
	mov.u32 	%r949, %r946;
	mov.u32 	%r950, %r946;
	mov.u32 	%r939, %r946;
$L__BB6_4:
	mul.wide.u32 	%rd25, %r939, 4;
	add.s64 	%rd26, %rd2, %rd25;
	ld.local.u32 	%r13, [%rd26+4];
	shl.b32 	%r14, %r939, 5;
	mov.b32 	%r945, 0;
$L__BB6_5:
	.pragma "nounroll";
	shr.u32 	%r570, %r13, %r945;
	and.b32  	%r571, %r570, 1;
	setp.eq.b32 	%p3, %r571, 1;
	not.pred 	%p4, %p3;
	add.s32 	%r572, %r14, %r945;
	mul.lo.s32 	%r573, %r572, 5;
	mul.wide.u32 	%rd27, %r573, 4;
	add.s64 	%rd7, %rd6, %rd27;
	@%p4 bra 	$L__BB6_7;
	ld.global.u32 	%r574, [%rd7];
	xor.b32  	%r950, %r950, %r574;
	ld.global.u32 	%r575, [%rd7+4];
	xor.b32  	%r949, %r949, %r575;
	ld.global.u32 	%r576, [%rd7+8];
	xor.b32  	%r948, %r948, %r576;
	ld.global.u32 	%r577, [%rd7+12];
	xor.b32  	%r947, %r947, %r577;
	ld.global.u32 	%r578, [%rd7+16];
	xor.b32  	%r946, %r946, %r578;
$L__BB6_7:
	and.b32  	%r580, %r570, 2;
	setp.eq.s32 	%p5, %r580, 0;
	@%p5 bra 	$L__BB6_9;
	ld.global.u32 	%r581, [%rd7+20];
	xor.b32  	%r950, %r950, %r581;
	ld.global.u32 	%r582, [%rd7+24];
	xor.b32  	%r949, %r949, %r582;
	ld.global.u32 	%r583, [%rd7+28];
	xor.b32  	%r948, %r948, %r583;
	ld.global.u32 	%r584, [%rd7+32];
	xor.b32  	%r947, %r947, %r584;
	ld.global.u32 	%r585, [%rd7+36];
	xor.b32  	%r946, %r946, %r585;
$L__BB6_9:
	and.b32  	%r587, %r570, 4;
	setp.eq.s32 	%p6, %r587, 0;
	@%p6 bra 	$L__BB6_11;
	ld.global.u32 	%r588, [%rd7+40];
	xor.b32  	%r950, %r950, %r588;
	ld.global.u32 	%r589, [%rd7+44];
	xor.b32  	%r949, %r949, %r589;
	ld.global.u32 	%r590, [%rd7+48];
	xor.b32  	%r948, %r948, %r590;
	ld.global.u32 	%r591, [%rd7+52];
	xor.b32  	%r947, %r947, %r591;
	ld.global.u32 	%r592, [%rd7+56];
	xor.b32  	%r946, %r946, %r592;
$L__BB6_11:
	and.b32  	%r594, %r570, 8;
	setp.eq.s32 	%p7, %r594, 0;
	@%p7 bra 	$L__BB6_13;
	ld.global.u32 	%r595, [%rd7+60];
	xor.b32  	%r950, %r950, %r595;
	ld.global.u32 	%r596, [%rd7+64];
	xor.b32  	%r949, %r949, %r596;
	ld.global.u32 	%r597, [%rd7+68];
	xor.b32  	%r948, %r948, %r597;
	ld.global.u32 	%r598, [%rd7+72];
	xor.b32  	%r947, %r947, %r598;
	ld.global.u32 	%r599, [%rd7+76];
	xor.b32  	%r946, %r946, %r599;
$L__BB6_13:
	and.b32  	%r601, %r570, 16;
	setp.eq.s32 	%p8, %r601, 0;
	@%p8 bra 	$L__BB6_15;
	ld.global.u32 	%r602, [%rd7+80];
	xor.b32  	%r950, %r950, %r602;
	ld.global.u32 	%r603, [%rd7+84];
	xor.b32  	%r949, %r949, %r603;
	ld.global.u32 	%r604, [%rd7+88];
	xor.b32  	%r948, %r948, %r604;
	ld.global.u32 	%r605, [%rd7+92];
	xor.b32  	%r947, %r947, %r605;
	ld.global.u32 	%r606, [%rd7+96];
	xor.b32  	%r946, %r946, %r606;
$L__BB6_15:
	and.b32  	%r608, %r570, 32;
	setp.eq.s32 	%p9, %r608, 0;
	@%p9 bra 	$L__BB6_17;
	ld.global.u32 	%r609, [%rd7+100];
	xor.b32  	%r950, %r950, %r609;
	ld.global.u32 	%r610, [%rd7+104];
	xor.b32  	%r949, %r949, %r610;
	ld.global.u32 	%r611, [%rd7+108];
	xor.b32  	%r948, %r948, %r611;
	ld.global.u32 	%r612, [%rd7+112];
	xor.b32  	%r947, %r947, %r612;
	ld.global.u32 	%r613, [%rd7+116];
	xor.b32  	%r946, %r946, %r613;
$L__BB6_17:
	and.b32  	%r615, %r570, 64;
	setp.eq.s32 	%p10, %r615, 0;
	@%p10 bra 	$L__BB6_19;
	ld.global.u32 	%r616, [%rd7+120];
	xor.b32  	%r950, %r950, %r616;
	ld.global.u32 	%r617, [%rd7+124];
	xor.b32  	%r949, %r949, %r617;
	ld.global.u32 	%r618, [%rd7+128];
	xor.b32  	%r948, %r948, %r618;
	ld.global.u32 	%r619, [%rd7+132];
	xor.b32  	%r947, %r947, %r619;
	ld.global.u32 	%r620, [%rd7+136];
	xor.b32  	%r946, %r946, %r620;
$L__BB6_19:
	and.b32  	%r622, %r570, 128;
	setp.eq.s32 	%p11, %r622, 0;
	@%p11 bra 	$L__BB6_21;
	ld.global.u32 	%r623, [%rd7+140];
	xor.b32  	%r950, %r950, %r623;
	ld.global.u32 	%r624, [%rd7+144];
	xor.b32  	%r949, %r949, %r624;
	ld.global.u32 	%r625, [%rd7+148];
	xor.b32  	%r948, %r948, %r625;
	ld.global.u32 	%r626, [%rd7+152];
	xor.b32  	%r947, %r947, %r626;
	ld.global.u32 	%r627, [%rd7+156];
	xor.b32  	%r946, %r946, %r627;
$L__BB6_21:
	and.b32  	%r629, %r570, 256;
	setp.eq.s32 	%p12, %r629, 0;
	@%p12 bra 	$L__BB6_23;
	ld.global.u32 	%r630, [%rd7+160];
	xor.b32  	%r950, %r950, %r630;
	ld.global.u32 	%r631, [%rd7+164];
	xor.b32  	%r949, %r949, %r631;
	ld.global.u32 	%r632, [%rd7+168];
	xor.b32  	%r948, %r948, %r632;
	ld.global.u32 	%r633, [%rd7+172];
	xor.b32  	%r947, %r947, %r633;
	ld.global.u32 	%r634, [%rd7+176];
	xor.b32  	%r946, %r946, %r634;
$L__BB6_23:
	and.b32  	%r636, %r570, 512;
	setp.eq.s32 	%p13, %r636, 0;
	@%p13 bra 	$L__BB6_25;
	ld.global.u32 	%r637, [%rd7+180];
	xor.b32  	%r950, %r950, %r637;
	ld.global.u32 	%r638, [%rd7+184];
	xor.b32  	%r949, %r949, %r638;
	ld.global.u32 	%r639, [%rd7+188];
	xor.b32  	%r948, %r948, %r639;
	ld.global.u32 	%r640, [%rd7+192];
	xor.b32  	%r947, %r947, %r640;
	ld.global.u32 	%r641, [%rd7+196];
	xor.b32  	%r946, %r946, %r641;
$L__BB6_25:
	and.b32  	%r643, %r570, 1024;
	setp.eq.s32 	%p14, %r643, 0;
	@%p14 bra 	$L__BB6_27;
	ld.global.u32 	%r644, [%rd7+200];
	xor.b32  	%r950, %r950, %r644;
	ld.global.u32 	%r645, [%rd7+204];
	xor.b32  	%r949, %r949, %r645;
	ld.global.u32 	%r646, [%rd7+208];
	xor.b32  	%r948, %r948, %r646;
	ld.global.u32 	%r647, [%rd7+212];
	xor.b32  	%r947, %r947, %r647;
	ld.global.u32 	%r648, [%rd7+216];
	xor.b32  	%r946, %r946, %r648;
$L__BB6_27:
	and.b32  	%r650, %r570, 2048;
	setp.eq.s32 	%p15, %r650, 0;
	@%p15 bra 	$L__BB6_29;
	ld.global.u32 	%r651, [%rd7+220];
	xor.b32  	%r950, %r950, %r651;
	ld.global.u32 	%r652, [%rd7+224];
	xor.b32  	%r949, %r949, %r652;
	ld.global.u32 	%r653, [%rd7+228];
	xor.b32  	%r948, %r948, %r653;
	ld.global.u32 	%r654, [%rd7+232];
	xor.b32  	%r947, %r947, %r654;
	ld.global.u32 	%r655, [%rd7+236];
	xor.b32  	%r946, %r946, %r655;
$L__BB6_29:
	and.b32  	%r657, %r570, 4096;
	setp.eq.s32 	%p16, %r657, 0;
	@%p16 bra 	$L__BB6_31;
	ld.global.u32 	%r658, [%rd7+240];
	xor.b32  	%r950, %r950, %r658;
	ld.global.u32 	%r659, [%rd7+244];
	xor.b32  	%r949, %r949, %r659;
	ld.global.u32 	%r660, [%rd7+248];
	xor.b32  	%r948, %r948, %r660;
	ld.global.u32 	%r661, [%rd7+252];
	xor.b32  	%r947, %r947, %r661;
	ld.global.u32 	%r662, [%rd7+256];
	xor.b32  	%r946, %r946, %r662;
$L__BB6_31:
	and.b32  	%r664, %r570, 8192;
	setp.eq.s32 	%p17, %r664, 0;
	@%p17 bra 	$L__BB6_33;
	ld.global.u32 	%r665, [%rd7+260];
	xor.b32  	%r950, %r950, %r665;
	ld.global.u32 	%r666, [%rd7+264];
	xor.b32  	%r949, %r949, %r666;
	ld.global.u32 	%r667, [%rd7+268];
	xor.b32  	%r948, %r948, %r667;
	ld.global.u32 	%r668, [%rd7+272];
	xor.b32  	%r947, %r947, %r668;
	ld.global.u32 	%r669, [%rd7+276];
	xor.b32  	%r946, %r946, %r669;
$L__BB6_33:
	and.b32  	%r671, %r570, 16384;
	setp.eq.s32 	%p18, %r671, 0;
	@%p18 bra 	$L__BB6_35;
	ld.global.u32 	%r672, [%rd7+280];
	xor.b32  	%r950, %r950, %r672;
	ld.global.u32 	%r673, [%rd7+284];
	xor.b32  	%r949, %r949, %r673;
	ld.global.u32 	%r674, [%rd7+288];
	xor.b32  	%r948, %r948, %r674;
	ld.global.u32 	%r675, [%rd7+292];
	xor.b32  	%r947, %r947, %r675;
	ld.global.u32 	%r676, [%rd7+296];
	xor.b32  	%r946, %r946, %r676;
$L__BB6_35:
	and.b32  	%r678, %r570, 32768;
	setp.eq.s32 	%p19, %r678, 0;
	@%p19 bra 	$L__BB6_37;
	ld.global.u32 	%r679, [%rd7+300];
	xor.b32  	%r950, %r950, %r679;
	ld.global.u32 	%r680, [%rd7+304];
	xor.b32  	%r949, %r949, %r680;
	ld.global.u32 	%r681, [%rd7+308];
	xor.b32  	%r948, %r948, %r681;
	ld.global.u32 	%r682, [%rd7+312];
	xor.b32  	%r947, %r947, %r682;
	ld.global.u32 	%r683, [%rd7+316];
	xor.b32  	%r946, %r946, %r683;
$L__BB6_37:
	add.s32 	%r945, %r945, 16;
	setp.ne.s32 	%p20, %r945, 32;
	@%p20 bra 	$L__BB6_5;
	mad.lo.s32 	%r684, %r939, -31, %r14;
	add.s32 	%r939, %r684, 1;
	setp.ne.s32 	%p21, %r939, 5;
	@%p21 bra 	$L__BB6_4;
	st.local.u32 	[%rd2+4], %r950;
	st.local.v2.u32 	[%rd2+8], {%r949, %r948};
	st.local.v2.u32 	[%rd2+16], {%r947, %r946};
	setp.eq.s64 	%p22, %rd5, 1;
	@%p22 bra 	$L__BB6_114;
	mov.b32 	%r946, 0;
	mov.u32 	%r1039, %r946;
	mov.u32 	%r1040, %r946;
	mov.u32 	%r1041, %r946;
	mov.u32 	%r950, %r946;
	mov.u32 	%r1031, %r946;
$L__BB6_41:
	mul.wide.u32 	%rd28, %r1031, 4;
	add.s64 	%rd29, %rd2, %rd28;
	ld.local.u32 	%r189, [%rd29+4];
	shl.b32 	%r190, %r1031, 5;
	mov.b32 	%r1037, 0;
$L__BB6_42:
	.pragma "nounroll";
	shr.u32 	%r687, %r189, %r1037;
	and.b32  	%r688, %r687, 1;
	setp.eq.b32 	%p23, %r688, 1;
	not.pred 	%p24, %p23;
	add.s32 	%r689, %r190, %r1037;
	mul.lo.s32 	%r690, %r689, 5;
	mul.wide.u32 	%rd30, %r690, 4;
	add.s64 	%rd8, %rd6, %rd30;
	@%p24 bra 	$L__BB6_44;
	ld.global.u32 	%r691, [%rd8];
	xor.b32  	%r950, %r950, %r691;
	ld.global.u32 	%r692, [%rd8+4];
	xor.b32  	%r1041, %r1041, %r692;
	ld.global.u32 	%r693, [%rd8+8];
	xor.b32  	%r1040, %r1040, %r693;
	ld.global.u32 	%r694, [%rd8+12];
	xor.b32  	%r1039, %r1039, %r694;
	ld.global.u32 	%r695, [%rd8+16];
	xor.b32  	%r946, %r946, %r695;
$L__BB6_44:
	and.b32  	%r697, %r687, 2;
	setp.eq.s32 	%p25, %r697, 0;
	@%p25 bra 	$L__BB6_46;
	ld.global.u32 	%r698, [%rd8+20];
	xor.b32  	%r950, %r950, %r698;
	ld.global.u32 	%r699, [%rd8+24];
	xor.b32  	%r1041, %r1041, %r699;
	ld.global.u32 	%r700, [%rd8+28];
	xor.b32  	%r1040, %r1040, %r700;
	ld.global.u32 	%r701, [%rd8+32];
	xor.b32  	%r1039, %r1039, %r701;
	ld.global.u32 	%r702, [%rd8+36];
	xor.b32  	%r946, %r946, %r702;
$L__BB6_46:
	and.b32  	%r704, %r687, 4;
	setp.eq.s32 	%p26, %r704, 0;
	@%p26 bra 	$L__BB6_48;
	ld.global.u32 	%r705, [%rd8+40];
	xor.b32  	%r950, %r950, %r705;
	ld.global.u32 	%r706, [%rd8+44];
	xor.b32  	%r1041, %r1041, %r706;
	ld.global.u32 	%r707, [%rd8+48];
	xor.b32  	%r1040, %r1040, %r707;
	ld.global.u32 	%r708, [%rd8+52];
	xor.b32  	%r1039, %r1039, %r708;
	ld.global.u32 	%r709, [%rd8+56];
	xor.b32  	%r946, %r946, %r709;
$L__BB6_48:
	and.b32  	%r711, %r687, 8;
	setp.eq.s32 	%p27, %r711, 0;
	@%p27 bra 	$L__BB6_50;
	ld.global.u32 	%r712, [%rd8+60];
	xor.b32  	%r950, %r950, %r712;
	ld.global.u32 	%r713, [%rd8+64];
	xor.b32  	%r1041, %r1041, %r713;
	ld.global.u32 	%r714, [%rd8+68];
	xor.b32  	%r1040, %r1040, %r714;
	ld.global.u32 	%r715, [%rd8+72];
	xor.b32  	%r1039, %r1039, %r715;
	ld.global.u32 	%r716, [%rd8+76];
	xor.b32  	%r946, %r946, %r716;
$L__BB6_50:
	and.b32  	%r718, %r687, 16;
	setp.eq.s32 	%p28, %r718, 0;
	@%p28 bra 	$L__BB6_52;
	ld.global.u32 	%r719, [%rd8+80];
	xor.b32  	%r950, %r950, %r719;
	ld.global.u32 	%r720, [%rd8+84];
	xor.b32  	%r1041, %r1041, %r720;
	ld.global.u32 	%r721, [%rd8+88];
	xor.b32  	%r1040, %r1040, %r721;
	ld.global.u32 	%r722, [%rd8+92];
	xor.b32  	%r1039, %r1039, %r722;
	ld.global.u32 	%r723, [%rd8+96];
	xor.b32  	%r946, %r946, %r723;
$L__BB6_52:
	and.b32  	%r725, %r687, 32;
	setp.eq.s32 	%p29, %r725, 0;
	@%p29 bra 	$L__BB6_54;
	ld.global.u32 	%r726, [%rd8+100];
	xor.b32  	%r950, %r950, %r726;
	ld.global.u32 	%r727, [%rd8+104];
	xor.b32  	%r1041, %r1041, %r727;
	ld.global.u32 	%r728, [%rd8+108];
	xor.b32  	%r1040, %r1040, %r728;
	ld.global.u32 	%r729, [%rd8+112];
	xor.b32  	%r1039, %r1039, %r729;
	ld.global.u32 	%r730, [%rd8+116];
	xor.b32  	%r946, %r946, %r730;
$L__BB6_54:
	and.b32  	%r732, %r687, 64;
	setp.eq.s32 	%p30, %r732, 0;
	@%p30 bra 	$L__BB6_56;
	ld.global.u32 	%r733, [%rd8+120];
	xor.b32  	%r950, %r950, %r733;
	ld.global.u32 	%r734, [%rd8+124];
	xor.b32  	%r1041, %r1041, %r734;
	ld.global.u32 	%r735, [%rd8+128];
	xor.b32  	%r1040, %r1040, %r735;
	ld.global.u32 	%r736, [%rd8+132];
	xor.b32  	%r1039, %r1039, %r736;
	ld.global.u32 	%r737, [%rd8+136];
	xor.b32  	%r946, %r946, %r737;
$L__BB6_56:
	and.b32  	%r739, %r687, 128;
	setp.eq.s32 	%p31, %r739, 0;
	@%p31 bra 	$L__BB6_58;
	ld.global.u32 	%r740, [%rd8+140];
	xor.b32  	%r950, %r950, %r740;
	ld.global.u32 	%r741, [%rd8+144];
	xor.b32  	%r1041, %r1041, %r741;
	ld.global.u32 	%r742, [%rd8+148];
	xor.b32  	%r1040, %r1040, %r742;
	ld.global.u32 	%r743, [%rd8+152];
	xor.b32  	%r1039, %r1039, %r743;
	ld.global.u32 	%r744, [%rd8+156];
	xor.b32  	%r946, %r946, %r744;
$L__BB6_58:
	and.b32  	%r746, %r687, 256;
	setp.eq.s32 	%p32, %r746, 0;
	@%p32 bra 	$L__BB6_60;
	ld.global.u32 	%r747, [%rd8+160];
	xor.b32  	%r950, %r950, %r747;
	ld.global.u32 	%r748, [%rd8+164];
	xor.b32  	%r1041, %r1041, %r748;
	ld.global.u32 	%r749, [%rd8+168];
	xor.b32  	%r1040, %r1040, %r749;
	ld.global.u32 	%r750, [%rd8+172];
	xor.b32  	%r1039, %r1039, %r750;
	ld.global.u32 	%r751, [%rd8+176];
	xor.b32  	%r946, %r946, %r751;
$L__BB6_60:
	and.b32  	%r753, %r687, 512;
	setp.eq.s32 	%p33, %r753, 0;
	@%p33 bra 	$L__BB6_62;
	ld.global.u32 	%r754, [%rd8+180];
	xor.b32  	%r950, %r950, %r754;
	ld.global.u32 	%r755, [%rd8+184];
	xor.b32  	%r1041, %r1041, %r755;
	ld.global.u32 	%r756, [%rd8+188];
	xor.b32  	%r1040, %r1040, %r756;
	ld.global.u32 	%r757, [%rd8+192];
	xor.b32  	%r1039, %r1039, %r757;
	ld.global.u32 	%r758, [%rd8+196];
	xor.b32  	%r946, %r946, %r758;
$L__BB6_62:
	and.b32  	%r760, %r687, 1024;
	setp.eq.s32 	%p34, %r760, 0;
	@%p34 bra 	$L__BB6_64;
	ld.global.u32 	%r761, [%rd8+200];
	xor.b32  	%r950, %r950, %r761;
	ld.global.u32 	%r762, [%rd8+204];
	xor.b32  	%r1041, %r1041, %r762;
	ld.global.u32 	%r763, [%rd8+208];
	xor.b32  	%r1040, %r1040, %r763;
	ld.global.u32 	%r764, [%rd8+212];
	xor.b32  	%r1039, %r1039, %r764;
	ld.global.u32 	%r765, [%rd8+216];
	xor.b32  	%r946, %r946, %r765;
$L__BB6_64:
	and.b32  	%r767, %r687, 2048;
	setp.eq.s32 	%p35, %r767, 0;
	@%p35 bra 	$L__BB6_66;
	ld.global.u32 	%r768, [%rd8+220];
	xor.b32  	%r950, %r950, %r768;
	ld.global.u32 	%r769, [%rd8+224];
	xor.b32  	%r1041, %r1041, %r769;
	ld.global.u32 	%r770, [%rd8+228];
	xor.b32  	%r1040, %r1040, %r770;
	ld.global.u32 	%r771, [%rd8+232];
	xor.b32  	%r1039, %r1039, %r771;
	ld.global.u32 	%r772, [%rd8+236];
	xor.b32  	%r946, %r946, %r772;
$L__BB6_66:
	and.b32  	%r774, %r687, 4096;
	setp.eq.s32 	%p36, %r774, 0;
	@%p36 bra 	$L__BB6_68;
	ld.global.u32 	%r775, [%rd8+240];
	xor.b32  	%r950, %r950, %r775;
	ld.global.u32 	%r776, [%rd8+244];
	xor.b32  	%r1041, %r1041, %r776;
	ld.global.u32 	%r777, [%rd8+248];
	xor.b32  	%r1040, %r1040, %r777;
	ld.global.u32 	%r778, [%rd8+252];
	xor.b32  	%r1039, %r1039, %r778;
	ld.global.u32 	%r779, [%rd8+256];
	xor.b32  	%r946, %r946, %r779;
$L__BB6_68:
	and.b32  	%r781, %r687, 8192;
	setp.eq.s32 	%p37, %r781, 0;
	@%p37 bra 	$L__BB6_70;
	ld.global.u32 	%r782, [%rd8+260];
	xor.b32  	%r950, %r950, %r782;
	ld.global.u32 	%r783, [%rd8+264];
	xor.b32  	%r1041, %r1041, %r783;
	ld.global.u32 	%r784, [%rd8+268];
	xor.b32  	%r1040, %r1040, %r784;
	ld.global.u32 	%r785, [%rd8+272];
	xor.b32  	%r1039, %r1039, %r785;
	ld.global.u32 	%r786, [%rd8+276];
	xor.b32  	%r946, %r946, %r786;
$L__BB6_70:
	and.b32  	%r788, %r687, 16384;
	setp.eq.s32 	%p38, %r788, 0;
	@%p38 bra 	$L__BB6_72;
	ld.global.u32 	%r789, [%rd8+280];
	xor.b32  	%r950, %r950, %r789;
	ld.global.u32 	%r790, [%rd8+284];
	xor.b32  	%r1041, %r1041, %r790;
	ld.global.u32 	%r791, [%rd8+288];
	xor.b32  	%r1040, %r1040, %r791;
	ld.global.u32 	%r792, [%rd8+292];
	xor.b32  	%r1039, %r1039, %r792;
	ld.global.u32 	%r793, [%rd8+296];
	xor.b32  	%r946, %r946, %r793;
$L__BB6_72:
	and.b32  	%r795, %r687, 32768;
	setp.eq.s32 	%p39, %r795, 0;
	@%p39 bra 	$L__BB6_74;
	ld.global.u32 	%r796, [%rd8+300];
	xor.b32  	%r950, %r950, %r796;
	ld.global.u32 	%r797, [%rd8+304];
	xor.b32  	%r1041, %r1041, %r797;
	ld.global.u32 	%r798, [%rd8+308];
	xor.b32  	%r1040, %r1040, %r798;
	ld.global.u32 	%r799, [%rd8+312];
	xor.b32  	%r1039, %r1039, %r799;
	ld.global.u32 	%r800, [%rd8+316];
	xor.b32  	%r946, %r946, %r800;
$L__BB6_74:
	add.s32 	%r1037, %r1037, 16;
	setp.ne.s32 	%p40, %r1037, 32;
	@%p40 bra 	$L__BB6_42;
	mad.lo.s32 	%r801, %r1031, -31, %r190;
	add.s32 	%r1031, %r801, 1;
	setp.ne.s32 	%p41, %r1031, 5;
	@%p41 bra 	$L__BB6_41;
	st.local.u32 	[%rd2+4], %r950;
	st.local.v2.u32 	[%rd2+8], {%r1041, %r1040};
	st.local.v2.u32 	[%rd2+16], {%r1039, %r946};
	setp.ne.s64 	%p42, %rd5, 3;
	@%p42 bra 	$L__BB6_114;
	mov.b32 	%r946, 0;
	mov.u32 	%r1131, %r946;
	mov.u32 	%r1132, %r946;
	mov.u32 	%r1133, %r946;
	mov.u32 	%r950, %r946;
	mov.u32 	%r1123, %r946;
$L__BB6_78:
	mul.wide.u32 	%rd31, %r1123, 4;
	add.s64 	%rd32, %rd2, %rd31;
	ld.local.u32 	%r365, [%rd32+4];
	shl.b32 	%r366, %r1123, 5;
	mov.b32 	%r1129, 0;
$L__BB6_79:
	.pragma "nounroll";
	shr.u32 	%r804, %r365, %r1129;
	and.b32  	%r805, %r804, 1;
	setp.eq.b32 	%p43, %r805, 1;
	not.pred 	%p44, %p43;
	add.s32 	%r806, %r366, %r1129;
	mul.lo.s32 	%r807, %r806, 5;
	mul.wide.u32 	%rd33, %r807, 4;
	add.s64 	%rd9, %rd6, %rd33;
	@%p44 bra 	$L__BB6_81;
	ld.global.u32 	%r808, [%rd9];
	xor.b32  	%r950, %r950, %r808;
	ld.global.u32 	%r809, [%rd9+4];
	xor.b32  	%r1133, %r1133, %r809;
	ld.global.u32 	%r810, [%rd9+8];
	xor.b32  	%r1132, %r1132, %r810;
	ld.global.u32 	%r811, [%rd9+12];
	xor.b32  	%r1131, %r1131, %r811;
	ld.global.u32 	%r812, [%rd9+16];
	xor.b32  	%r946, %r946, %r812;
$L__BB6_81:
	and.b32  	%r814, %r804, 2;
	setp.eq.s32 	%p45, %r814, 0;
	@%p45 bra 	$L__BB6_83;
	ld.global.u32 	%r815, [%rd9+20];
	xor.b32  	%r950, %r950, %r815;
	ld.global.u32 	%r816, [%rd9+24];
	xor.b32  	%r1133, %r1133, %r816;
	ld.global.u32 	%r817, [%rd9+28];
	xor.b32  	%r1132, %r1132, %r817;
	ld.global.u32 	%r818, [%rd9+32];
	xor.b32  	%r1131, %r1131, %r818;
	ld.global.u32 	%r819, [%rd9+36];
	xor.b32  	%r946, %r946, %r819;
$L__BB6_83:
	and.b32  	%r821, %r804, 4;
	setp.eq.s32 	%p46, %r821, 0;
	@%p46 bra 	$L__BB6_85;
	ld.global.u32 	%r822, [%rd9+40];
	xor.b32  	%r950, %r950, %r822;
	ld.global.u32 	%r823, [%rd9+44];
	xor.b32  	%r1133, %r1133, %r823;
	ld.global.u32 	%r824, [%rd9+48];
	xor.b32  	%r1132, %r1132, %r824;
	ld.global.u32 	%r825, [%rd9+52];
	xor.b32  	%r1131, %r1131, %r825;
	ld.global.u32 	%r826, [%rd9+56];
	xor.b32  	%r946, %r946, %r826;
$L__BB6_85:
	and.b32  	%r828, %r804, 8;
	setp.eq.s32 	%p47, %r828, 0;
	@%p47 bra 	$L__BB6_87;
	ld.global.u32 	%r829, [%rd9+60];
	xor.b32  	%r950, %r950, %r829;
	ld.global.u32 	%r830, [%rd9+64];
	xor.b32  	%r1133, %r1133, %r830;
	ld.global.u32 	%r831, [%rd9+68];
	xor.b32  	%r1132, %r1132, %r831;
	ld.global.u32 	%r832, [%rd9+72];
	xor.b32  	%r1131, %r1131, %r832;
	ld.global.u32 	%r833, [%rd9+76];
	xor.b32  	%r946, %r946, %r833;
$L__BB6_87:
	and.b32  	%r835, %r804, 16;
	setp.eq.s32 	%p48, %r835, 0;
	@%p48 bra 	$L__BB6_89;
	ld.global.u32 	%r836, [%rd9+80];
	xor.b32  	%r950, %r950, %r836;
	ld.global.u32 	%r837, [%rd9+84];
	xor.b32  	%r1133, %r1133, %r837;
	ld.global.u32 	%r838, [%rd9+88];
	xor.b32  	%r1132, %r1132, %r838;
	ld.global.u32 	%r839, [%rd9+92];
	xor.b32  	%r1131, %r1131, %r839;
	ld.global.u32 	%r840, [%rd9+96];
	xor.b32  	%r946, %r946, %r840;
$L__BB6_89:
	and.b32  	%r842, %r804, 32;
	setp.eq.s32 	%p49, %r842, 0;
	@%p49 bra 	$L__BB6_91;
	ld.global.u32 	%r843, [%rd9+100];
	xor.b32  	%r950, %r950, %r843;
	ld.global.u32 	%r844, [%rd9+104];
	xor.b32  	%r1133, %r1133, %r844;
	ld.global.u32 	%r845, [%rd9+108];
	xor.b32  	%r1132, %r1132, %r845;
	ld.global.u32 	%r846, [%rd9+112];
	xor.b32  	%r1131, %r1131, %r846;
	ld.global.u32 	%r847, [%rd9+116];
	xor.b32  	%r946, %r946, %r847;
$L__BB6_91:
	and.b32  	%r849, %r804, 64;
	setp.eq.s32 	%p50, %r849, 0;
	@%p50 bra 	$L__BB6_93;
	ld.global.u32 	%r850, [%rd9+120];
	xor.b32  	%r950, %r950, %r850;
	ld.global.u32 	%r851, [%rd9+124];
	xor.b32  	%r1133, %r1133, %r851;
	ld.global.u32 	%r852, [%rd9+128];
	xor.b32  	%r1132, %r1132, %r852;
	ld.global.u32 	%r853, [%rd9+132];
	xor.b32  	%r1131, %r1131, %r853;
	ld.global.u32 	%r854, [%rd9+136];
	xor.b32  	%r946, %r946, %r854;
$L__BB6_93:
	and.b32  	%r856, %r804, 128;
	setp.eq.s32 	%p51, %r856, 0;
	@%p51 bra 	$L__BB6_95;
	ld.global.u32 	%r857, [%rd9+140];
	xor.b32  	%r950, %r950, %r857;
	ld.global.u32 	%r858, [%rd9+144];
	xor.b32  	%r1133, %r1133, %r858;
	ld.global.u32 	%r859, [%rd9+148];
	xor.b32  	%r1132, %r1132, %r859;
	ld.global.u32 	%r860, [%rd9+152];
	xor.b32  	%r1131, %r1131, %r860;
	ld.global.u32 	%r861, [%rd9+156];
	xor.b32  	%r946, %r946, %r861;
$L__BB6_95:
	and.b32  	%r863, %r804, 256;
	setp.eq.s32 	%p52, %r863, 0;
	@%p52 bra 	$L__BB6_97;
	ld.global.u32 	%r864, [%rd9+160];
	xor.b32  	%r950, %r950, %r864;
	ld.global.u32 	%r865, [%rd9+164];
	xor.b32  	%r1133, %r1133, %r865;
	ld.global.u32 	%r866, [%rd9+168];
	xor.b32  	%r1132, %r1132, %r866;
	ld.global.u32 	%r867, [%rd9+172];
	xor.b32  	%r1131, %r1131, %r867;
	ld.global.u32 	%r868, [%rd9+176];
	xor.b32  	%r946, %r946, %r868;
$L__BB6_97:
	and.b32  	%r870, %r804, 512;
	setp.eq.s32 	%p53, %r870, 0;
	@%p53 bra 	$L__BB6_99;
	ld.global.u32 	%r871, [%rd9+180];
	xor.b32  	%r950, %r950, %r871;
	ld.global.u32 	%r872, [%rd9+184];
	xor.b32  	%r1133, %r1133, %r872;
	ld.global.u32 	%r873, [%rd9+188];
	xor.b32  	%r1132, %r1132, %r873;
	ld.global.u32 	%r874, [%rd9+192];
	xor.b32  	%r1131, %r1131, %r874;
	ld.global.u32 	%r875, [%rd9+196];
	xor.b32  	%r946, %r946, %r875;
$L__BB6_99:
	and.b32  	%r877, %r804, 1024;
	setp.eq.s32 	%p54, %r877, 0;
	@%p54 bra 	$L__BB6_101;
	ld.global.u32 	%r878, [%rd9+200];
	xor.b32  	%r950, %r950, %r878;
	ld.global.u32 	%r879, [%rd9+204];
	xor.b32  	%r1133, %r1133, %r879;
	ld.global.u32 	%r880, [%rd9+208];
	xor.b32  	%r1132, %r1132, %r880;
	ld.global.u32 	%r881, [%rd9+212];
	xor.b32  	%r1131, %r1131, %r881;
	ld.global.u32 	%r882, [%rd9+216];
	xor.b32  	%r946, %r946, %r882;
$L__BB6_101:
	and.b32  	%r884, %r804, 2048;
	setp.eq.s32 	%p55, %r884, 0;
	@%p55 bra 	$L__BB6_103;
	ld.global.u32 	%r885, [%rd9+220];
	xor.b32  	%r950, %r950, %r885;
	ld.global.u32 	%r886, [%rd9+224];
	xor.b32  	%r1133, %r1133, %r886;
	ld.global.u32 	%r887, [%rd9+228];
	xor.b32  	%r1132, %r1132, %r887;
	ld.global.u32 	%r888, [%rd9+232];
	xor.b32  	%r1131, %r1131, %r888;
	ld.global.u32 	%r889, [%rd9+236];
	xor.b32  	%r946, %r946, %r889;
$L__BB6_103:
	and.b32  	%r891, %r804, 4096;
	setp.eq.s32 	%p56, %r891, 0;
	@%p56 bra 	$L__BB6_105;
	ld.global.u32 	%r892, [%rd9+240];
	xor.b32  	%r950, %r950, %r892;
	ld.global.u32 	%r893, [%rd9+244];
	xor.b32  	%r1133, %r1133, %r893;
	ld.global.u32 	%r894, [%rd9+248];
	xor.b32  	%r1132, %r1132, %r894;
	ld.global.u32 	%r895, [%rd9+252];
	xor.b32  	%r1131, %r1131, %r895;
	ld.global.u32 	%r896, [%rd9+256];
	xor.b32  	%r946, %r946, %r896;
$L__BB6_105:
	and.b32  	%r898, %r804, 8192;
	setp.eq.s32 	%p57, %r898, 0;
	@%p57 bra 	$L__BB6_107;
	ld.global.u32 	%r899, [%rd9+260];
	xor.b32  	%r950, %r950, %r899;
	ld.global.u32 	%r900, [%rd9+264];
	xor.b32  	%r1133, %r1133, %r900;
	ld.global.u32 	%r901, [%rd9+268];
	xor.b32  	%r1132, %r1132, %r901;
	ld.global.u32 	%r902, [%rd9+272];
	xor.b32  	%r1131, %r1131, %r902;
	ld.global.u32 	%r903, [%rd9+276];
	xor.b32  	%r946, %r946, %r903;
$L__BB6_107:
	and.b32  	%r905, %r804, 16384;
	setp.eq.s32 	%p58, %r905, 0;
	@%p58 bra 	$L__BB6_109;
	ld.global.u32 	%r906, [%rd9+280];
	xor.b32  	%r950, %r950, %r906;
	ld.global.u32 	%r907, [%rd9+284];
	xor.b32  	%r1133, %r1133, %r907;
	ld.global.u32 	%r908, [%rd9+288];
	xor.b32  	%r1132, %r1132, %r908;
	ld.global.u32 	%r909, [%rd9+292];
	xor.b32  	%r1131, %r1131, %r909;
	ld.global.u32 	%r910, [%rd9+296];
	xor.b32  	%r946, %r946, %r910;
$L__BB6_109:
	and.b32  	%r912, %r804, 32768;
	setp.eq.s32 	%p59, %r912, 0;
	@%p59 bra 	$L__BB6_111;
	ld.global.u32 	%r913, [%rd9+300];
	xor.b32  	%r950, %r950, %r913;
	ld.global.u32 	%r914, [%rd9+304];
	xor.b32  	%r1133, %r1133, %r914;
	ld.global.u32 	%r915, [%rd9+308];
	xor.b32  	%r1132, %r1132, %r915;
	ld.global.u32 	%r916, [%rd9+312];
	xor.b32  	%r1131, %r1131, %r916;
	ld.global.u32 	%r917, [%rd9+316];
	xor.b32  	%r946, %r946, %r917;
$L__BB6_111:
	add.s32 	%r1129, %r1129, 16;
	setp.ne.s32 	%p60, %r1129, 32;
	@%p60 bra 	$L__BB6_79;
	mad.lo.s32 	%r918, %r1123, -31, %r366;
	add.s32 	%r1123, %r918, 1;
	setp.ne.s32 	%p61, %r1123, 5;
	@%p61 bra 	$L__BB6_78;
	st.local.u32 	[%rd2+4], %r950;
	st.local.v2.u32 	[%rd2+8], {%r1133, %r1132};
	st.local.v2.u32 	[%rd2+16], {%r1131, %r946};
$L__BB6_114:
	shr.u64 	%rd162, %rd4, 2;
	add.s32 	%r933, %r933, 1;
	setp.gt.u64 	%p62, %rd4, 3;
	@%p62 bra 	$L__BB6_2;
$L__BB6_115:
	mov.b32 	%r919, 0;
	st.local.v2.u32 	[%rd2+24], {%r919, %r919};
	st.local.u32 	[%rd2+32], %r919;
	mov.b64 	%rd34, 0;
	st.local.u64 	[%rd2+40], %rd34;
	mul.wide.s32 	%rd35, %r555, 2;
	{ // callseq 0, 0
	.param .b64 param0;
	st.param.b64 	[param0], %rd35;
	.param .b64 retval0;
	call.uni (retval0), 
	malloc, 
	(
	param0
	);
	ld.param.b64 	%rd36, [retval0];
	} // callseq 0
	cvta.to.global.u64 	%rd38, %rd19;
	shl.b64 	%rd39, %rd3, 3;
	add.s64 	%rd11, %rd38, %rd39;
	st.global.u64 	[%rd11], %rd36;
	setp.lt.s32 	%p63, %r555, 1;
	@%p63 bra 	$L__BB6_128;
	shr.u32 	%r921, %r950, 2;
	xor.b32  	%r922, %r921, %r950;
	shl.b32 	%r923, %r946, 4;
	shl.b32 	%r924, %r922, 1;
	xor.b32  	%r925, %r923, %r924;
	xor.b32  	%r926, %r925, %r946;
	xor.b32  	%r927, %r926, %r922;
	add.s32 	%r928, %r1, %r927;
	add.s32 	%r929, %r928, 362437;
	cvt.rn.f32.u32 	%f1, %r929;
	fma.rn.f32 	%f2, %f1, 0f2F800000, 0f2F000000;
	fma.rn.f32 	%f3, %f2, 0f43470000, 0f3F800000;
	cvt.rzi.s32.f32 	%r930, %f3;
	cvt.u16.u32 	%rs1, %r930;
	and.b32  	%r540, %r555, 15;
	setp.lt.u32 	%p64, %r555, 16;
	mov.b32 	%r1216, 0;
	@%p64 bra 	$L__BB6_119;
	and.b32  	%r1216, %r555, 2147483632;
	neg.s32 	%r1214, %r1216;
	mov.b64 	%rd164, 0;
	mov.u64 	%rd163, %rd1;
$L__BB6_118:
	.pragma "nounroll";
	ld.global.u64 	%rd41, [%rd11];
	add.s64 	%rd42, %rd41, %rd164;
	st.u16 	[%rd42], %rs1;
	ld.global.u64 	%rd43, [%rd11];
	add.s64 	%rd44, %rd43, %rd164;
	ld.u16 	%rs2, [%rd44];
	st.global.u16 	[%rd163], %rs2;
	ld.global.u64 	%rd45, [%rd11];
	add.s64 	%rd46, %rd45, %rd164;
	st.u16 	[%rd46+2], %rs1;
	ld.global.u64 	%rd47, [%rd11];
	add.s64 	%rd48, %rd47, %rd164;
	ld.u16 	%rs3, [%rd48+2];
	st.global.u16 	[%rd163+2], %rs3;
	ld.global.u64 	%rd49, [%rd11];
	add.s64 	%rd50, %rd49, %rd164;
	st.u16 	[%rd50+4], %rs1;
	ld.global.u64 	%rd51, [%rd11];
	add.s64 	%rd52, %rd51, %rd164;
	ld.u16 	%rs4, [%rd52+4];
	st.global.u16 	[%rd163+4], %rs4;
	ld.global.u64 	%rd53, [%rd11];
	add.s64 	%rd54, %rd53, %rd164;
	st.u16 	[%rd54+6], %rs1;
	ld.global.u64 	%rd55, [%rd11];
	add.s64 	%rd56, %rd55, %rd164;
	ld.u16 	%rs5, [%rd56+6];
	st.global.u16 	[%rd163+6], %rs5;
	ld.global.u64 	%rd57, [%rd11];
	add.s64 	%rd58, %rd57, %rd164;
	st.u16 	[%rd58+8], %rs1;
	ld.global.u64 	%rd59, [%rd11];
	add.s64 	%rd60, %rd59, %rd164;
	ld.u16 	%rs6, [%rd60+8];
	st.global.u16 	[%rd163+8], %rs6;
	ld.global.u64 	%rd61, [%rd11];
	add.s64 	%rd62, %rd61, %rd164;
	st.u16 	[%rd62+10], %rs1;
	ld.global.u64 	%rd63, [%rd11];
	add.s64 	%rd64, %rd63, %rd164;
	ld.u16 	%rs7, [%rd64+10];
	st.global.u16 	[%rd163+10], %rs7;
	ld.global.u64 	%rd65, [%rd11];
	add.s64 	%rd66, %rd65, %rd164;
	st.u16 	[%rd66+12], %rs1;
	ld.global.u64 	%rd67, [%rd11];
	add.s64 	%rd68, %rd67, %rd164;
	ld.u16 	%rs8, [%rd68+12];
	st.global.u16 	[%rd163+12], %rs8;
	ld.global.u64 	%rd69, [%rd11];
	add.s64 	%rd70, %rd69, %rd164;
	st.u16 	[%rd70+14], %rs1;
	ld.global.u64 	%rd71, [%rd11];
	add.s64 	%rd72, %rd71, %rd164;
	ld.u16 	%rs9, [%rd72+14];
	st.global.u16 	[%rd163+14], %rs9;
	ld.global.u64 	%rd73, [%rd11];
	add.s64 	%rd74, %rd73, %rd164;
	st.u16 	[%rd74+16], %rs1;
	ld.global.u64 	%rd75, [%rd11];
	add.s64 	%rd76, %rd75, %rd164;
	ld.u16 	%rs10, [%rd76+16];
	st.global.u16 	[%rd163+16], %rs10;
	ld.global.u64 	%rd77, [%rd11];
	add.s64 	%rd78, %rd77, %rd164;
	st.u16 	[%rd78+18], %rs1;
	ld.global.u64 	%rd79, [%rd11];
	add.s64 	%rd80, %rd79, %rd164;
	ld.u16 	%rs11, [%rd80+18];
	st.global.u16 	[%rd163+18], %rs11;
	ld.global.u64 	%rd81, [%rd11];
	add.s64 	%rd82, %rd81, %rd164;
	st.u16 	[%rd82+20], %rs1;
	ld.global.u64 	%rd83, [%rd11];
	add.s64 	%rd84, %rd83, %rd164;
	ld.u16 	%rs12, [%rd84+20];
	st.global.u16 	[%rd163+20], %rs12;
	ld.global.u64 	%rd85, [%rd11];
	add.s64 	%rd86, %rd85, %rd164;
	st.u16 	[%rd86+22], %rs1;
	ld.global.u64 	%rd87, [%rd11];
	add.s64 	%rd88, %rd87, %rd164;
	ld.u16 	%rs13, [%rd88+22];
	st.global.u16 	[%rd163+22], %rs13;
	ld.global.u64 	%rd89, [%rd11];
	add.s64 	%rd90, %rd89, %rd164;
	st.u16 	[%rd90+24], %rs1;
	ld.global.u64 	%rd91, [%rd11];
	add.s64 	%rd92, %rd91, %rd164;
	ld.u16 	%rs14, [%rd92+24];
	st.global.u16 	[%rd163+24], %rs14;
	ld.global.u64 	%rd93, [%rd11];
	add.s64 	%rd94, %rd93, %rd164;
	st.u16 	[%rd94+26], %rs1;
	ld.global.u64 	%rd95, [%rd11];
	add.s64 	%rd96, %rd95, %rd164;
	ld.u16 	%rs15, [%rd96+26];
	st.global.u16 	[%rd163+26], %rs15;
	ld.global.u64 	%rd97, [%rd11];
	add.s64 	%rd98, %rd97, %rd164;
	st.u16 	[%rd98+28], %rs1;
	ld.global.u64 	%rd99, [%rd11];
	add.s64 	%rd100, %rd99, %rd164;
	ld.u16 	%rs16, [%rd100+28];
	st.global.u16 	[%rd163+28], %rs16;
	ld.global.u64 	%rd101, [%rd11];
	add.s64 	%rd102, %rd101, %rd164;
	st.u16 	[%rd102+30], %rs1;
	ld.global.u64 	%rd103, [%rd11];
	add.s64 	%rd104, %rd103, %rd164;
	ld.u16 	%rs17, [%rd104+30];
	st.global.u16 	[%rd163+30], %rs17;
	add.s32 	%r1214, %r1214, 16;
	add.s64 	%rd164, %rd164, 32;
	add.s64 	%rd163, %rd163, 32;
	setp.ne.s32 	%p65, %r1214, 0;
	@%p65 bra 	$L__BB6_118;
$L__BB6_119:
	setp.eq.s32 	%p66, %r540, 0;
	@%p66 bra 	$L__BB6_128;
	and.b32  	%r546, %r555, 7;
	setp.lt.u32 	%p67, %r540, 8;
	@%p67 bra 	$L__BB6_122;
	ld.global.u64 	%rd105, [%rd11];
	mul.wide.u32 	%rd106, %r1216, 2;
	add.s64 	%rd107, %rd105, %rd106;
	st.u16 	[%rd107], %rs1;
	ld.global.u64 	%rd108, [%rd11];
	add.s64 	%rd109, %rd108, %rd106;
	ld.u16 	%rs18, [%rd109];
	add.s64 	%rd110, %rd1, %rd106;
	st.global.u16 	[%rd110], %rs18;
	ld.global.u64 	%rd111, [%rd11];
	add.s64 	%rd112, %rd111, %rd106;
	st.u16 	[%rd112+2], %rs1;
	ld.global.u64 	%rd113, [%rd11];
	add.s64 	%rd114, %rd113, %rd106;
	ld.u16 	%rs19, [%rd114+2];
	st.global.u16 	[%rd110+2], %rs19;
	ld.global.u64 	%rd115, [%rd11];
	add.s64 	%rd116, %rd115, %rd106;
	st.u16 	[%rd116+4], %rs1;
	ld.global.u64 	%rd117, [%rd11];
	add.s64 	%rd118, %rd117, %rd106;
	ld.u16 	%rs20, [%rd118+4];
	st.global.u16 	[%rd110+4], %rs20;
	ld.global.u64 	%rd119, [%rd11];
	add.s64 	%rd120, %rd119, %rd106;
	st.u16 	[%rd120+6], %rs1;
	ld.global.u64 	%rd121, [%rd11];
	add.s64 	%rd122, %rd121, %rd106;
	ld.u16 	%rs21, [%rd122+6];
	st.global.u16 	[%rd110+6], %rs21;
	ld.global.u64 	%rd123, [%rd11];
	add.s64 	%rd124, %rd123, %rd106;
	st.u16 	[%rd124+8], %rs1;
	ld.global.u64 	%rd125, [%rd11];
	add.s64 	%rd126, %rd125, %rd106;
	ld.u16 	%rs22, [%rd126+8];
	st.global.u16 	[%rd110+8], %rs22;
	ld.global.u64 	%rd127, [%rd11];
	add.s64 	%rd128, %rd127, %rd106;
	st.u16 	[%rd128+10], %rs1;
	ld.global.u64 	%rd129, [%rd11];
	add.s64 	%rd130, %rd129, %rd106;
	ld.u16 	%rs23, [%rd130+10];
	st.global.u16 	[%rd110+10], %rs23;
	ld.global.u64 	%rd131, [%rd11];
	add.s64 	%rd132, %rd131, %rd106;
	st.u16 	[%rd132+12], %rs1;
	ld.global.u64 	%rd133, [%rd11];
	add.s64 	%rd134, %rd133, %rd106;
	ld.u16 	%rs24, [%rd134+12];
	st.global.u16 	[%rd110+12], %rs24;
	ld.global.u64 	%rd135, [%rd11];
	add.s64 	%rd136, %rd135, %rd106;
	st.u16 	[%rd136+14], %rs1;
	ld.global.u64 	%rd137, [%rd11];
	add.s64 	%rd138, %rd137, %rd106;
	ld.u16 	%rs25, [%rd138+14];
	st.global.u16 	[%rd110+14], %rs25;
	add.s32 	%r1216, %r1216, 8;
$L__BB6_122:
	setp.eq.s32 	%p68, %r546, 0;
	@%p68 bra 	$L__BB6_128;
	and.b32  	%r549, %r555, 3;
	setp.lt.u32 	%p69, %r546, 4;
	@%p69 bra 	$L__BB6_125;
	ld.global.u64 	%rd139, [%rd11];
	mul.wide.u32 	%rd140, %r1216, 2;
	add.s64 	%rd141, %rd139, %rd140;
	st.u16 	[%rd141], %rs1;
	ld.global.u64 	%rd142, [%rd11];
	add.s64 	%rd143, %rd142, %rd140;
	ld.u16 	%rs26, [%rd143];
	add.s64 	%rd144, %rd1, %rd140;
	st.global.u16 	[%rd144], %rs26;
	ld.global.u64 	%rd145, [%rd11];
	add.s64 	%rd146, %rd145, %rd140;
	st.u16 	[%rd146+2], %rs1;
	ld.global.u64 	%rd147, [%rd11];
	add.s64 	%rd148, %rd147, %rd140;
	ld.u16 	%rs27, [%rd148+2];
	st.global.u16 	[%rd144+2], %rs27;
	ld.global.u64 	%rd149, [%rd11];
	add.s64 	%rd150, %rd149, %rd140;
	st.u16 	[%rd150+4], %rs1;
	ld.global.u64 	%rd151, [%rd11];
	add.s64 	%rd152, %rd151, %rd140;
	ld.u16 	%rs28, [%rd152+4];
	st.global.u16 	[%rd144+4], %rs28;
	ld.global.u64 	%rd153, [%rd11];
	add.s64 	%rd154, %rd153, %rd140;
	st.u16 	[%rd154+6], %rs1;
	ld.global.u64 	%rd155, [%rd11];
	add.s64 	%rd156, %rd155, %rd140;
	ld.u16 	%rs29, [%rd156+6];
	st.global.u16 	[%rd144+6], %rs29;
	add.s32 	%r1216, %r1216, 4;
$L__BB6_125:
	setp.eq.s32 	%p70, %r549, 0;
	@%p70 bra 	$L__BB6_128;
	mul.wide.u32 	%rd165, %r1216, 2;
	neg.s32 	%r1218, %r549;
$L__BB6_127:
	.pragma "nounroll";
	ld.global.u64 	%rd157, [%rd11];
	add.s64 	%rd158, %rd157, %rd165;
	st.u16 	[%rd158], %rs1;
	ld.global.u64 	%rd159, [%rd11];
	add.s64 	%rd160, %rd159, %rd165;
	ld.u16 	%rs30, [%rd160];
	add.s64 	%rd161, %rd1, %rd165;
	st.global.u16 	[%rd161], %rs30;
	add.s64 	%rd165, %rd165, 2;
	add.s32 	%r1218, %r1218, 1;
	setp.ne.s32 	%p71, %r1218, 0;
	@%p71 bra 	$L__BB6_127;
$L__BB6_128:
	ret;

}


// ===== COMPILED SASS (sm_100) =====

	.target	sm_100

	.elftype	@"ET_EXEC"


//--------------------- .note.nv.tkinfo           --------------------------
	.section	.note.nv.tkinfo,"",@"SHT_NOTE"
	.sectionflags	@"SHF_NOTE_NV_TKINFO"
	.tkinfo
        /*0018*/ 	.word	0x00000002
        /*0030*/ 	.string	""
        /*0030*/ 	.string	"ptxas"
        /*0030*/ 	.string	"Cuda compilation tools, release 13.0, V13.0.88"
        /*0030*/ 	.string	"Build cuda_13.0.r13.0/compiler.36424714_0"
        /*0030*/ 	.string	"-arch sm_100 -m 64 "



//--------------------- .note.nv.cuinfo           --------------------------
	.section	.note.nv.cuinfo,"",@"SHT_NOTE"
	.sectionflags	@"SHF_NOTE_NV_CUINFO"
        /*0018*/ 	.short	0x0002
        /*001a*/ 	.short	0x0064
        /*001c*/ 	.short	0x0082
	.zero		2


//--------------------- .nv.info                  --------------------------
	.section	.nv.info,"",@"SHT_CUDA_INFO"
	.align	4


	//----- nvinfo : EIATTR_REGCOUNT
	.align		4
        /*0000*/ 	.byte	0x04, 0x2f
        /*0002*/ 	.short	(.L_10 - .L_9)
	.align		4
.L_9:
        /*0004*/ 	.word	index@(_Z9VectorAddP7Vector2S0_S0_i)
        /*0008*/ 	.word	0x0000000e


	//----- nvinfo : EIATTR_FRAME_SIZE
	.align		4
.L_10:
        /*000c*/ 	.byte	0x04, 0x11
        /*000e*/ 	.short	(.L_12 - .L_11)
	.align		4
.L_11:
        /*0010*/ 	.word	index@(_Z9VectorAddP7Vector2S0_S0_i)
        /*0014*/ 	.word	0x00000000


	//----- nvinfo : EIATTR_REGCOUNT
	.align		4
.L_12:
        /*0018*/ 	.byte	0x04, 0x2f
        /*001a*/ 	.short	(.L_14 - .L_13)
	.align		4
.L_13:
        /*001c*/ 	.word	index@(_Z10ApplyWallsP4Node)
        /*0020*/ 	.word	0x0000000c


	//----- nvinfo : EIATTR_FRAME_SIZE
	.align		4
.L_14:
        /*0024*/ 	.byte	0x04, 0x11
        /*0026*/ 	.short	(.L_16 - .L_15)
	.align		4
.L_15:
        /*0028*/ 	.word	index@(_Z10ApplyWallsP4Node)
        /*002c*/ 	.word	0x00000000


	//----- nvinfo : EIATTR_REGCOUNT
	.align		4
.L_16:
        /*0030*/ 	.byte	0x04, 0x2f
        /*0032*/ 	.short	(.L_18 - .L_17)
	.align		4
.L_17:
        /*0034*/ 	.word	index@(_Z12ApplyGravityP4Node)
        /*0038*/ 	.word	0x00000016


	//----- nvinfo : EIATTR_FRAME_SIZE
	.align		4
.L_18:
        /*003c*/ 	.byte	0x04, 0x11
        /*003e*/ 	.short	(.L_20 - .L_19)
	.align		4
.L_19:
        /*0040*/ 	.word	index@($__internal_1_$__cuda_sm20_div_rn_f64_full)
        /*0044*/ 	.word	0x00000000


	//----- nvinfo : EIATTR_FRAME_SIZE
	.align		4
.L_20:
        /*0048*/ 	.byte	0x04, 0x11
        /*004a*/ 	.short	(.L_22 - .L_21)
	.align		4
.L_21:
        /*004c*/ 	.word	index@(_Z12ApplyGravityP4Node)
        /*0050*/ 	.word	0x00000000


	//----- nvinfo : EIATTR_REGCOUNT
	.align		4
.L_22:
        /*0054*/ 	.byte	0x04, 0x2f
        /*0056*/ 	.short	(.L_24 - .L_23)
	.align		4
.L_23:
        /*0058*/ 	.word	index@(_Z13ApplyMomentumP4Node)
        /*005c*/ 	.word	0x0000001a


	//----- nvinfo : EIATTR_FRAME_SIZE
	.align		4
.L_24:
        /*0060*/ 	.byte	0x04, 0x11
        /*0062*/ 	.short	(.L_26 - .L_25)
	.align		4
.L_25:
        /*0064*/ 	.word	index@($__internal_0_$__cuda_sm20_div_rn_f64_full)
        /*0068*/ 	.word	0x00000000


	//----- nvinfo : EIATTR_FRAME_SIZE
	.align		4
.L_26:
        /*006c*/ 	.byte	0x04, 0x11
        /*006e*/ 	.short	(.L_28 - .L_27)
	.align		4
.L_27:
        /*0070*/ 	.word	index@(_Z13ApplyMomentumP4Node)
        /*0074*/ 	.word	0x00000000


	//----- nvinfo : EIATTR_REGCOUNT
	.align		4
.L_28:
        /*0078*/ 	.byte	0x04, 0x2f
        /*007a*/ 	.short	(.L_30 - .L_29)
	.align		4
.L_29:
        /*007c*/ 	.word	index@(_Z8NodeInitP4Node)
        /*0080*/ 	.word	0x0000000a


	//----- nvinfo : EIATTR_FRAME_SIZE
	.align		4
.L_30:
        /*0084*/ 	.byte	0x04, 0x11
        /*0086*/ 	.short	(.L_32 - .L_31)
	.align		4
.L_31:
        /*0088*/ 	.word	index@(_Z8NodeInitP4Node)
        /*008c*/ 	.word	0x00000000


	//----- nvinfo : EIATTR_REGCOUNT
	.align		4
.L_32:
        /*0090*/ 	.byte	0x04, 0x2f
        /*0092*/ 	.short	(.L_34 - .L_33)
	.align		4
.L_33:
        /*0094*/ 	.word	index@(_Z10AnimalInitP6Animal)
        /*0098*/ 	.word	0x00000004


	//----- nvinfo : EIATTR_FRAME_SIZE
	.align		4
.L_34:
        /*009c*/ 	.byte	0x04, 0x11
        /*009e*/ 	.short	(.L_36 - .L_35)
	.align		4
.L_35:
        /*00a0*/ 	.word	index@(_Z10AnimalInitP6Animal)
        /*00a4*/ 	.word	0x00000000


	//----- nvinfo : EIATTR_REGCOUNT
	.align		4
.L_36:
        /*00a8*/ 	.byte	0x04, 0x2f
        /*00aa*/ 	.short	(.L_38 - .L_37)
	.align		4
.L_37:
        /*00ac*/ 	.word	index@(_Z14ChromosomeInitP10ChromosomePsi)
        /*00b0*/ 	.word	0x0000001f


	//----- nvinfo : EIATTR_FRAME_SIZE
	.align		4
.L_38:
        /*00b4*/ 	.byte	0x04, 0x11
        /*00b6*/ 	.short	(.L_40 - .L_39)
	.align		4
.L_39:
        /*00b8*/ 	.word	index@(_Z14ChromosomeInitP10ChromosomePsi)
        /*00bc*/ 	.word	0x00000030


	//----- nvinfo : EIATTR_MIN_STACK_SIZE
	.align		4
.L_40:
        /*00c0*/ 	.byte	0x04, 0x12
        /*00c2*/ 	.short	(.L_42 - .L_41)
	.align		4
.L_41:
        /*00c4*/ 	.word	index@(_Z14ChromosomeInitP10ChromosomePsi)
        /*00c8*/ 	.word	0x00000030


	//----- nvinfo : EIATTR_MIN_STACK_SIZE
	.align		4
.L_42:
        /*00cc*/ 	.byte	0x04, 0x12
        /*00ce*/ 	.short	(.L_44 - .L_43)
	.align		4
.L_43:
        /*00d0*/ 	.word	index@(_Z10AnimalInitP6Animal)
        /*00d4*/ 	.word	0x00000000


	//----- nvinfo : EIATTR_MIN_STACK_SIZE
	.align		4
.L_44:
        /*00d8*/ 	.byte	0x04, 0x12
        /*00da*/ 	.short	(.L_46 - .L_45)
	.align		4
.L_45:
        /*00dc*/ 	.word	index@(_Z8NodeInitP4Node)
        /*00e0*/ 	.word	0x00000000


	//----- nvinfo : EIATTR_MIN_STACK_SIZE
	.align		4
.L_46:
        /*00e4*/ 	.byte	0x04, 0x12
        /*00e6*/ 	.short	(.L_48 - .L_47)
	.align		4
.L_47:
        /*00e8*/ 	.word	index@(_Z13ApplyMomentumP4Node)
        /*00ec*/ 	.word	0x00000000


	//----- nvinfo : EIATTR_MIN_STACK_SIZE
	.align		4
.L_48:
        /*00f0*/ 	.byte	0x04, 0x12
        /*00f2*/ 	.short	(.L_50 - .L_49)
	.align		4
.L_49:
        /*00f4*/ 	.word	index@(_Z12ApplyGravityP4Node)
        /*00f8*/ 	.word	0x00000000


	//----- nvinfo : EIATTR_MIN_STACK_SIZE
	.align		4
.L_50:
        /*00fc*/ 	.byte	0x04, 0x12
        /*00fe*/ 	.short	(.L_52 - .L_51)
	.align		4
.L_51:
        /*0100*/ 	.word	index@(_Z10ApplyWallsP4Node)
        /*0104*/ 	.word	0x00000000


	//----- nvinfo : EIATTR_MIN_STACK_SIZE
	.align		4
.L_52:
        /*0108*/ 	.byte	0x04, 0x12
        /*010a*/ 	.short	(.L_54 - .L_53)
	.align		4
.L_53:
        /*010c*/ 	.word	index@(_Z9VectorAddP7Vector2S0_S0_i)
        /*0110*/ 	.word	0x00000000
.L_54:


//--------------------- .nv.compat                --------------------------
	.section	.nv.compat,"",@"SHT_CUDA_COMPAT_INFO"
	.align	4
        /*0000*/ 	.byte	0x02, 0x09, 0x00, 0x00, 0x02, 0x02, 0x01, 0x00, 0x02, 0x05, 0x05, 0x00, 0x03, 0x07, 0x01, 0x01
        /*0010*/ 	.byte	0x02, 0x03, 0x00, 0x00, 0x02, 0x06, 0x01, 0x00, 0x04, 0x0b, 0x08, 0x00, 0x01, 0x00, 0x00, 0x00
        /*0020*/ 	.byte	0x00, 0x00, 0x00, 0x00


//--------------------- .nv.info._Z14ChromosomeInitP10ChromosomePsi --------------------------
	.section	.nv.info._Z14ChromosomeInitP10ChromosomePsi,"",@"SHT_CUDA_INFO"
	.sectionflags	@""
	.align	4


	//----- nvinfo : EIATTR_CUDA_API_VERSION
	.align		4
        /*0000*/ 	.byte	0x04, 0x37
        /*0002*/ 	.short	(.L_56 - .L_55)
.L_55:
        /*0004*/ 	.word	0x00000082


	//----- nvinfo : EIATTR_KPARAM_INFO
	.align		4
.L_56:
        /*0008*/ 	.byte	0x04, 0x17
        /*000a*/ 	.short	(.L_58 - .L_57)
.L_57:
        /*000c*/ 	.word	0x00000000
        /*0010*/ 	.short	0x0002
        /*0012*/ 	.short	0x0010
        /*0014*/ 	.byte	0x00, 0xf0, 0x11, 0x00


	//----- nvinfo : EIATTR_KPARAM_INFO
	.align		4
.L_58:
        /*0018*/ 	.byte	0x04, 0x17
        /*001a*/ 	.short	(.L_60 - .L_59)
.L_59:
        /*001c*/ 	.word	0x00000000
        /*0020*/ 	.short	0x0001
        /*0022*/ 	.short	0x0008
        /*0024*/ 	.byte	0x00, 0xf5, 0x21, 0x00


	//----- nvinfo : EIATTR_KPARAM_INFO
	.align		4
.L_60:
        /*0028*/ 	.byte	0x04, 0x17
        /*002a*/ 	.short	(.L_62 - .L_61)
.L_61:
        /*002c*/ 	.word	0x00000000
        /*0030*/ 	.short	0x0000
        /*0032*/ 	.short	0x0000
        /*0034*/ 	.byte	0x00, 0xf5, 0x21, 0x00


	//----- nvinfo : EIATTR_SPARSE_MMA_MASK
	.align		4
.L_62:
        /*0038*/ 	.byte	0x03, 0x50
        /*003a*/ 	.short	0x0000


	//----- nvinfo : EIATTR_MAXREG_COUNT
	.align		4
        /*003c*/ 	.byte	0x03, 0x1b
        /*003e*/ 	.short	0x00ff


	//----- nvinfo : EIATTR_EXTERNS
	.align		4
        /*0040*/ 	.byte	0x04, 0x0f
        /*0042*/ 	.short	(.L_64 - .L_63)


	//   ....[0]....
	.align		4
.L_63:
        /*0044*/ 	.word	index@(malloc)


	//----- nvinfo : EIATTR_MERCURY_ISA_VERSION
	.align		4
.L_64:
        /*0048*/ 	.byte	0x03, 0x5f
        /*004a*/ 	.short	0x0101


	//----- nvinfo : EIATTR_VRC_CTA_INIT_COUNT
	.align		4
        /*004c*/ 	.byte	0x02, 0x4a
	.zero		1
	.zero		1


	//----- nvinfo : EIATTR_SYSCALL_OFFSETS
	.align		4
        /*0050*/ 	.byte	0x04, 0x46
        /*0052*/ 	.short	(.L_66 - .L_65)


	//   ....[0]....
.L_65:
        /*0054*/ 	.word	0x000026f0


	//----- nvinfo : EIATTR_EXIT_INSTR_OFFSETS
	.align		4
.L_66:
        /*0058*/ 	.byte	0x04, 0x1c
        /*005a*/ 	.short	(.L_68 - .L_67)


	//   ....[0]....
.L_67:
        /*005c*/ 	.word	0x00002770


	//   ....[1]....
        /*0060*/ 	.word	0x000032b0


	//   ....[2]....
        /*0064*/ 	.word	0x000036b0


	//   ....[3]....
        /*0068*/ 	.word	0x000038f0


	//   ....[4]....
        /*006c*/ 	.word	0x00003a50


	//----- nvinfo : EIATTR_CRS_STACK_SIZE
	.align		4
.L_68:
        /*0070*/ 	.byte	0x04, 0x1e
        /*0072*/ 	.short	(.L_70 - .L_69)
.L_69:
        /*0074*/ 	.word	0x00000000


	//----- nvinfo : EIATTR_CBANK_PARAM_SIZE
	.align		4
.L_70:
        /*0078*/ 	.byte	0x03, 0x19
        /*007a*/ 	.short	0x0014


	//----- nvinfo : EIATTR_PARAM_CBANK
	.align		4
        /*007c*/ 	.byte	0x04, 0x0a
        /*007e*/ 	.short	(.L_72 - .L_71)
	.align		4
.L_71:
        /*0080*/ 	.word	index@(.nv.constant0._Z14ChromosomeInitP10ChromosomePsi)
        /*0084*/ 	.short	0x0380
        /*0086*/ 	.short	0x0014


	//----- nvinfo : EIATTR_SW_WAR
	.align		4
.L_72:
        /*0088*/ 	.byte	0x04, 0x36
        /*008a*/ 	.short	(.L_74 - .L_73)
.L_73:
        /*008c*/ 	.word	0x00000008
.L_74:


//--------------------- .nv.info._Z10AnimalInitP6Animal --------------------------
	.section	.nv.info._Z10AnimalInitP6Animal,"",@"SHT_CUDA_INFO"
	.sectionflags	@""
	.align	4


	//----- nvinfo : EIATTR_CUDA_API_VERSION
	.align		4
        /*0000*/ 	.byte	0x04, 0x37
        /*0002*/ 	.short	(.L_76 - .L_75)
.L_75:
        /*0004*/ 	.word	0x00000082


	//----- nvinfo : EIATTR_KPARAM_INFO
	.align		4
.L_76:
        /*0008*/ 	.byte	0x04, 0x17
        /*000a*/ 	.short	(.L_78 - .L_77)
.L_77:
        /*000c*/ 	.word	0x00000000
        /*0010*/ 	.short	0x0000
        /*0012*/ 	.short	0x0000
        /*0014*/ 	.byte	0x00, 0xf5, 0x21, 0x00


	//----- nvinfo : EIATTR_SPARSE_MMA_MASK
	.align		4
.L_78:
        /*0018*/ 	.byte	0x03, 0x50
        /*001a*/ 	.short	0x0000


	//----- nvinfo : EIATTR_MAXREG_COUNT
	.align		4
        /*001c*/ 	.byte	0x03, 0x1b
        /*001e*/ 	.short	0x00ff


	//----- nvinfo : EIATTR_MERCURY_ISA_VERSION
	.align		4
        /*0020*/ 	.byte	0x03, 0x5f
        /*0022*/ 	.short	0x0101


	//----- nvinfo : EIATTR_VRC_CTA_INIT_COUNT
	.align		4
        /*0024*/ 	.byte	0x02, 0x4a
	.zero		1
	.zero		1


	//----- nvinfo : EIATTR_EXIT_INSTR_OFFSETS
	.align		4
        /*0028*/ 	.byte	0x04, 0x1c
        /*002a*/ 	.short	(.L_80 - .L_79)


	//   ....[0]....
.L_79:
        /*002c*/ 	.word	0x00000010


	//----- nvinfo : EIATTR_CBANK_PARAM_SIZE
	.align		4
.L_80:
        /*0030*/ 	.byte	0x03, 0x19
        /*0032*/ 	.short	0x0008


	//----- nvinfo : EIATTR_PARAM_CBANK
	.align		4
        /*0034*/ 	.byte	0x04, 0x0a
        /*0036*/ 	.short	(.L_82 - .L_81)
	.align		4
.L_81:
        /*0038*/ 	.word	index@(.nv.constant0._Z10AnimalInitP6Animal)
        /*003c*/ 	.short	0x0380
        /*003e*/ 	.short	0x0008


	//----- nvinfo : EIATTR_SW_WAR
	.align		4
.L_82:
        /*0040*/ 	.byte	0x04, 0x36
        /*0042*/ 	.short	(.L_84 - .L_83)
.L_83:
        /*0044*/ 	.word	0x00000008
.L_84:


//--------------------- .nv.info._Z8NodeInitP4Node --------------------------
	.section	.nv.info._Z8NodeInitP4Node,"",@"SHT_CUDA_INFO"
	.sectionflags	@""
	.align	4


	//----- nvinfo : EIATTR_CUDA_API_VERSION
	.align		4
        /*0000*/ 	.byte	0x04, 0x37
        /*0002*/ 	.short	(.L_86 - .L_85)
.L_85:
        /*0004*/ 	.word	0x00000082


	//----- nvinfo : EIATTR_KPARAM_INFO
	.align		4
.L_86:
        /*0008*/ 	.byte	0x04, 0x17
        /*000a*/ 	.short	(.L_88 - .L_87)
.L_87:
        /*000c*/ 	.word	0x00000000
        /*0010*/ 	.short	0x0000
        /*0012*/ 	.short	0x0000
        /*0014*/ 	.byte	0x00, 0xf5, 0x21, 0x00


	//----- nvinfo : EIATTR_SPARSE_MMA_MASK
	.align		4
.L_88:
        /*0018*/ 	.byte	0x03, 0x50
        /*001a*/ 	.short	0x0000


	//----- nvinfo : EIATTR_MAXREG_COUNT
	.align		4
        /*001c*/ 	.byte	0x03, 0x1b
        /*001e*/ 	.short	0x00ff


	//----- nvinfo : EIATTR_MERCURY_ISA_VERSION
	.align		4
        /*0020*/ 	.byte	0x03, 0x5f
        /*0022*/ 	.short	0x0101


	//----- nvinfo : EIATTR_VRC_CTA_INIT_COUNT
	.align		4
        /*0024*/ 	.byte	0x02, 0x4a
	.zero		1
	.zero		1


	//----- nvinfo : EIATTR_EXIT_INSTR_OFFSETS
	.align		4
        /*0028*/ 	.byte	0x04, 0x1c
        /*002a*/ 	.short	(.L_90 - .L_89)


	//   ....[0]....
.L_89:
        /*002c*/ 	.word	0x00000070


	//----- nvinfo : EIATTR_CBANK_PARAM_SIZE
	.align		4
.L_90:
        /*0030*/ 	.byte	0x03, 0x19
        /*0032*/ 	.short	0x0008


	//----- nvinfo : EIATTR_PARAM_CBANK
	.align		4
        /*0034*/ 	.byte	0x04, 0x0a
        /*0036*/ 	.short	(.L_92 - .L_91)
	.align		4
.L_91:
        /*0038*/ 	.word	index@(.nv.constant0._Z8NodeInitP4Node)
        /*003c*/ 	.short	0x0380
        /*003e*/ 	.short	0x0008


	//----- nvinfo : EIATTR_SW_WAR
	.align		4
.L_92:
        /*0040*/ 	.byte	0x04, 0x36
        /*0042*/ 	.short	(.L_94 - .L_93)
.L_93:
        /*0044*/ 	.word	0x00000008
.L_94:


//--------------------- .nv.info._Z13ApplyMomentumP4Node --------------------------
	.section	.nv.info._Z13ApplyMomentumP4Node,"",@"SHT_CUDA_INFO"
	.sectionflags	@""
	.align	4


	//----- nvinfo : EIATTR_CUDA_API_VERSION
	.align		4
        /*0000*/ 	.byte	0x04, 0x37
        /*0002*/ 	.short	(.L_96 - .L_95)
.L_95:
        /*0004*/ 	.word	0x00000082


	//----- nvinfo : EIATTR_KPARAM_INFO
	.align		4
.L_96:
        /*0008*/ 	.byte	0x04, 0x17
        /*000a*/ 	.short	(.L_98 - .L_97)
.L_97:
        /*000c*/ 	.word	0x00000000
        /*0010*/ 	.short	0x0000
        /*0012*/ 	.short	0x0000
        /*0014*/ 	.byte	0x00, 0xf5, 0x21, 0x00


	//----- nvinfo : EIATTR_SPARSE_MMA_MASK
	.align		4
.L_98:
        /*0018*/ 	.byte	0x03, 0x50
        /*001a*/ 	.short	0x0000


	//----- nvinfo : EIATTR_MAXREG_COUNT
	.align		4
        /*001c*/ 	.byte	0x03, 0x1b
        /*001e*/ 	.short	0x00ff


	//----- nvinfo : EIATTR_MERCURY_ISA_VERSION
	.align		4
        /*0020*/ 	.byte	0x03, 0x5f
        /*0022*/ 	.short	0x0101


	//----- nvinfo : EIATTR_VRC_CTA_INIT_COUNT
	.align		4
        /*0024*/ 	.byte	0x02, 0x4a
	.zero		1
	.zero		1


	//----- nvinfo : EIATTR_EXIT_INSTR_OFFSETS
	.align		4
        /*0028*/ 	.byte	0x04, 0x1c
        /*002a*/ 	.short	(.L_100 - .L_99)


	//   ....[0]....
.L_99:
        /*002c*/ 	.word	0x000003f0


	//----- nvinfo : EIATTR_CRS_STACK_SIZE
	.align		4
.L_100:
        /*0030*/ 	.byte	0x04, 0x1e
        /*0032*/ 	.short	(.L_102 - .L_101)
.L_101:
        /*0034*/ 	.word	0x00000000


	//----- nvinfo : EIATTR_CBANK_PARAM_SIZE
	.align		4
.L_102:
        /*0038*/ 	.byte	0x03, 0x19
        /*003a*/ 	.short	0x0008


	//----- nvinfo : EIATTR_PARAM_CBANK
	.align		4
        /*003c*/ 	.byte	0x04, 0x0a
        /*003e*/ 	.short	(.L_104 - .L_103)
	.align		4
.L_103:
        /*0040*/ 	.word	index@(.nv.constant0._Z13ApplyMomentumP4Node)
        /*0044*/ 	.short	0x0380
        /*0046*/ 	.short	0x0008


	//----- nvinfo : EIATTR_SW_WAR
	.align		4
.L_104:
        /*0048*/ 	.byte	0x04, 0x36
        /*004a*/ 	.short	(.L_106 - .L_105)
.L_105:
        /*004c*/ 	.word	0x00000008
.L_106:


//--------------------- .nv.info._Z12ApplyGravityP4Node --------------------------
	.section	.nv.info._Z12ApplyGravityP4Node,"",@"SHT_CUDA_INFO"
	.sectionflags	@""
	.align	4


	//----- nvinfo : EIATTR_CUDA_API_VERSION
	.align		4
        /*0000*/ 	.byte	0x04, 0x37
        /*0002*/ 	.short	(.L_108 - .L_107)
.L_107:
        /*0004*/ 	.word	0x00000082


	//----- nvinfo : EIATTR_KPARAM_INFO
	.align		4
.L_108:
        /*0008*/ 	.byte	0x04, 0x17
        /*000a*/ 	.short	(.L_110 - .L_109)
.L_109:
        /*000c*/ 	.word	0x00000000
        /*0010*/ 	.short	0x0000
        /*0012*/ 	.short	0x0000
        /*0014*/ 	.byte	0x00, 0xf5, 0x21, 0x00


	//----- nvinfo : EIATTR_SPARSE_MMA_MASK
	.align		4
.L_110:
        /*0018*/ 	.byte	0x03, 0x50
        /*001a*/ 	.short	0x0000


	//----- nvinfo : EIATTR_MAXREG_COUNT
	.align		4
        /*001c*/ 	.byte	0x03, 0x1b
        /*001e*/ 	.short	0x00ff


	//----- nvinfo : EIATTR_MERCURY_ISA_VERSION
	.align		4
        /*0020*/ 	.byte	0x03, 0x5f
        /*0022*/ 	.short	0x0101


	//----- nvinfo : EIATTR_VRC_CTA_INIT_COUNT
	.align		4
        /*0024*/ 	.byte	0x02, 0x4a
	.zero		1
	.zero		1


	//----- nvinfo : EIATTR_EXIT_INSTR_OFFSETS
	.align		4
        /*0028*/ 	.byte	0x04, 0x1c
        /*002a*/ 	.short	(.L_112 - .L_111)


	//   ....[0]....
.L_111:
        /*002c*/ 	.word	0x000001d0


	//----- nvinfo : EIATTR_CRS_STACK_SIZE
	.align		4
.L_112:
        /*0030*/ 	.byte	0x04, 0x1e
        /*0032*/ 	.short	(.L_114 - .L_113)
.L_113:
        /*0034*/ 	.word	0x00000000


	//----- nvinfo : EIATTR_CBANK_PARAM_SIZE
	.align		4
.L_114:
        /*0038*/ 	.byte	0x03, 0x19
        /*003a*/ 	.short	0x0008


	//----- nvinfo : EIATTR_PARAM_CBANK
	.align		4
        /*003c*/ 	.byte	0x04, 0x0a
        /*003e*/ 	.short	(.L_116 - .L_115)
	.align		4
.L_115:
        /*0040*/ 	.word	index@(.nv.constant0._Z12ApplyGravityP4Node)
        /*0044*/ 	.short	0x0380
        /*0046*/ 	.short	0x0008


	//----- nvinfo : EIATTR_SW_WAR
	.align		4
.L_116:
        /*0048*/ 	.byte	0x04, 0x36
        /*004a*/ 	.short	(.L_118 - .L_117)
.L_117:
        /*004c*/ 	.word	0x00000008
.L_118:


//--------------------- .nv.info._Z10ApplyWallsP4Node --------------------------
	.section	.nv.info._Z10ApplyWallsP4Node,"",@"SHT_CUDA_INFO"
	.sectionflags	@""
	.align	4


	//----- nvinfo : EIATTR_CUDA_API_VERSION
	.align		4
        /*0000*/ 	.byte	0x04, 0x37
        /*0002*/ 	.short	(.L_120 - .L_119)
.L_119:
        /*0004*/ 	.word	0x00000082


	//----- nvinfo : EIATTR_KPARAM_INFO
	.align		4
.L_120:
        /*0008*/ 	.byte	0x04, 0x17
        /*000a*/ 	.short	(.L_122 - .L_121)
.L_121:
        /*000c*/ 	.word	0x00000000
        /*0010*/ 	.short	0x0000
        /*0012*/ 	.short	0x0000
        /*0014*/ 	.byte	0x00, 0xf5, 0x21, 0x00


	//----- nvinfo : EIATTR_SPARSE_MMA_MASK
	.align		4
.L_122:
        /*0018*/ 	.byte	0x03, 0x50
        /*001a*/ 	.short	0x0000


	//----- nvinfo : EIATTR_MAXREG_COUNT
	.align		4
        /*001c*/ 	.byte	0x03, 0x1b
        /*001e*/ 	.short	0x00ff


	//----- nvinfo : EIATTR_MERCURY_ISA_VERSION
	.align		4
        /*0020*/ 	.byte	0x03, 0x5f
        /*0022*/ 	.short	0x0101


	//----- nvinfo : EIATTR_VRC_CTA_INIT_COUNT
	.align		4
        /*0024*/ 	.byte	0x02, 0x4a
	.zero		1
	.zero		1


	//----- nvinfo : EIATTR_EXIT_INSTR_OFFSETS
	.align		4
        /*0028*/ 	.byte	0x04, 0x1c
        /*002a*/ 	.short	(.L_124 - .L_123)


	//   ....[0]....
.L_123:
        /*002c*/ 	.word	0x00000190


	//   ....[1]....
        /*0030*/ 	.word	0x000001f0


	//   ....[2]....
        /*0034*/ 	.word	0x00000210


	//----- nvinfo : EIATTR_CBANK_PARAM_SIZE
	.align		4
.L_124:
        /*0038*/ 	.byte	0x03, 0x19
        /*003a*/ 	.short	0x0008


	//----- nvinfo : EIATTR_PARAM_CBANK
	.align		4
        /*003c*/ 	.byte	0x04, 0x0a
        /*003e*/ 	.short	(.L_126 - .L_125)
	.align		4
.L_125:
        /*0040*/ 	.word	index@(.nv.constant0._Z10ApplyWallsP4Node)
        /*0044*/ 	.short	0x0380
        /*0046*/ 	.short	0x0008


	//----- nvinfo : EIATTR_SW_WAR
	.align		4
.L_126:
        /*0048*/ 	.byte	0x04, 0x36
        /*004a*/ 	.short	(.L_128 - .L_127)
.L_127:
        /*004c*/ 	.word	0x00000008
.L_128:


//--------------------- .nv.info._Z9VectorAddP7Vector2S0_S0_i --------------------------
	.section	.nv.info._Z9VectorAddP7Vector2S0_S0_i,"",@"SHT_CUDA_INFO"
	.sectionflags	@""
	.align	4


	//----- nvinfo : EIATTR_CUDA_API_VERSION
	.align		4
        /*0000*/ 	.byte	0x04, 0x37
        /*0002*/ 	.short	(.L_130 - .L_129)
.L_129:
        /*0004*/ 	.word	0x00000082


	//----- nvinfo : EIATTR_KPARAM_INFO
	.align		4
.L_130:
        /*0008*/ 	.byte	0x04, 0x17
        /*000a*/ 	.short	(.L_132 - .L_131)
.L_131:
        /*000c*/ 	.word	0x00000000
        /*0010*/ 	.short	0x0003
        /*0012*/ 	.short	0x0018
        /*0014*/ 	.byte	0x00, 0xf0, 0x11, 0x00


	//----- nvinfo : EIATTR_KPARAM_INFO
	.align		4
.L_132:
        /*0018*/ 	.byte	0x04, 0x17
        /*001a*/ 	.short	(.L_134 - .L_133)
.L_133:
        /*001c*/ 	.word	0x00000000
        /*0020*/ 	.short	0x0002
        /*0022*/ 	.short	0x0010
        /*0024*/ 	.byte	0x00, 0xf5, 0x21, 0x00


	//----- nvinfo : EIATTR_KPARAM_INFO
	.align		4
.L_134:
        /*0028*/ 	.byte	0x04, 0x17
        /*002a*/ 	.short	(.L_136 - .L_135)
.L_135:
        /*002c*/ 	.word	0x00000000
        /*0030*/ 	.short	0x0001
        /*0032*/ 	.short	0x0008
        /*0034*/ 	.byte	0x00, 0xf5, 0x21, 0x00


	//----- nvinfo : EIATTR_KPARAM_INFO
	.align		4
.L_136:
        /*0038*/ 	.byte	0x04, 0x17
        /*003a*/ 	.short	(.L_138 - .L_137)
.L_137:
        /*003c*/ 	.word	0x00000000
        /*0040*/ 	.short	0x0000
        /*0042*/ 	.short	0x0000
        /*0044*/ 	.byte	0x00, 0xf5, 0x21, 0x00


	//----- nvinfo : EIATTR_SPARSE_MMA_MASK
	.align		4
.L_138:
        /*0048*/ 	.byte	0x03, 0x50
        /*004a*/ 	.short	0x0000


	//----- nvinfo : EIATTR_MAXREG_COUNT
	.align		4
        /*004c*/ 	.byte	0x03, 0x1b
        /*004e*/ 	.short	0x00ff


	//----- nvinfo : EIATTR_MERCURY_ISA_VERSION
	.align		4
        /*0050*/ 	.byte	0x03, 0x5f
        /*0052*/ 	.short	0x0101


	//----- nvinfo : EIATTR_VRC_CTA_INIT_COUNT
	.align		4
        /*0054*/ 	.byte	0x02, 0x4a
	.zero		1
	.zero		1


	//----- nvinfo : EIATTR_EXIT_INSTR_OFFSETS
	.align		4
        /*0058*/ 	.byte	0x04, 0x1c
        /*005a*/ 	.short	(.L_140 - .L_139)


	//   ....[0]....
.L_139:
        /*005c*/ 	.word	0x00000040


	//   ....[1]....
        /*0060*/ 	.word	0x00000100


	//----- nvinfo : EIATTR_CBANK_PARAM_SIZE
	.align		4
.L_140:
        /*0064*/ 	.byte	0x03, 0x19
        /*0066*/ 	.short	0x001c


	//----- nvinfo : EIATTR_PARAM_CBANK
	.align		4
        /*0068*/ 	.byte	0x04, 0x0a
        /*006a*/ 	.short	(.L_142 - .L_141)
	.align		4
.L_141:
        /*006c*/ 	.word	index@(.nv.constant0._Z9VectorAddP7Vector2S0_S0_i)
        /*0070*/ 	.short	0x0380
        /*0072*/ 	.short	0x001c


	//----- nvinfo : EIATTR_SW_WAR
	.align		4
.L_142:
        /*0074*/ 	.byte	0x04, 0x36
        /*0076*/ 	.short	(.L_144 - .L_143)
.L_143:
        /*0078*/ 	.word	0x00000008
.L_144:


//--------------------- .nv.callgraph             --------------------------
	.section	.nv.callgraph,"",@"SHT_CUDA_CALLGRAPH"
	.align	4
	.sectionentsize	8
	.align		4
        /*0000*/ 	.word	0x00000000
	.align		4
        /*0004*/ 	.word	0xffffffff
	.align		4
        /*0008*/ 	.word	index@(_Z14ChromosomeInitP10ChromosomePsi)
	.align		4
        /*000c*/ 	.word	index@(malloc)
	.align		4
        /*0010*/ 	.word	0x00000000
	.align		4
        /*0014*/ 	.word	0xfffffffe
	.align		4
        /*0018*/ 	.word	0x00000000
	.align		4
        /*001c*/ 	.word	0xfffffffd
	.align		4
        /*0020*/ 	.word	0x00000000
	.align		4
        /*0024*/ 	.word	0xfffffffc


//--------------------- .nv.constant4             --------------------------
	.section	.nv.constant4,"a",@progbits
	.align	8
	.align		8
.nv.constant4:
        /*0000*/ 	.dword	malloc
	.align		8
        /*0008*/ 	.dword	precalc_xorwow_matrix
	.align		8
        /*0010*/ 	.dword	precalc_xorwow_offset_matrix
	.align		8
        /*0018*/ 	.dword	mrg32k3aM1
	.align		8
        /*0020*/ 	.dword	mrg32k3aM2
	.align		8
        /*0028*/ 	.dword	mrg32k3aM1SubSeq
	.align		8
        /*0030*/ 	.dword	mrg32k3aM2SubSeq
	.align		8
        /*0038*/ 	.dword	mrg32k3aM1Seq
	.align		8
        /*0040*/ 	.dword	mrg32k3aM2Seq


//--------------------- .nv.constant3             --------------------------
	.section	.nv.constant3,"a",@progbits
	.align	8
.nv.constant3:
	.type		__cr_lgamma_table,@object
	.size		__cr_lgamma_table,(.L_8 - __cr_lgamma_table)
__cr_lgamma_table:
        /*0000*/ 	.byte	0x00, 0x00, 0x00, 0x00, 0x00, 0x00, 0x00, 0x00, 0x00, 0x00, 0x00, 0x00, 0x00, 0x00, 0x00, 0x00
        /*0010*/ 	.byte	0xef, 0x39, 0xfa, 0xfe, 0x42, 0x2e, 0xe6, 0x3f, 0x02, 0x20, 0x2a, 0xfa, 0x0b, 0xab, 0xfc, 0x3f
        /*0020*/ 	.byte	0xf9, 0x2c, 0x92, 0x7c, 0xa7, 0x6c, 0x09, 0x40, 0xc9, 0x79, 0x44, 0x3c, 0x64, 0x26, 0x13, 0x40
        /*0030*/ 	.byte	0xca, 0x01, 0xcf, 0x3a, 0x27, 0x51, 0x1a, 0x40, 0x30, 0xcc, 0x2d, 0xf3, 0xe1, 0x0c, 0x21, 0x40
        /*0040*/ 	.byte	0x0d, 0xb7, 0xfc, 0x82, 0x8e, 0x35, 0x25, 0x40
.L_8:


//--------------------- .text._Z14ChromosomeInitP10ChromosomePsi --------------------------
	.section	.text._Z14ChromosomeInitP10ChromosomePsi,"ax",@progbits
	.align	128
        .global         _Z14ChromosomeInitP10ChromosomePsi
        .type           _Z14ChromosomeInitP10ChromosomePsi,@function
        .size           _Z14ChromosomeInitP10ChromosomePsi,(.L_x_41 - _Z14ChromosomeInitP10ChromosomePsi)
        .other          _Z14ChromosomeInitP10ChromosomePsi,@"STO_CUDA_ENTRY STV_DEFAULT"
_Z14ChromosomeInitP10ChromosomePsi:
.text._Z14ChromosomeInitP10ChromosomePsi:
[----:B------:R-:W0:Y:S01]  /*0000*/  LDC R1, c[0x0][0x37c] ;  /* 0x0000df00ff017b82 */ /* 0x000e220000000800 */
[----:B------:R-:W1:Y:S01]  /*0010*/  S2R R9, SR_TID.X ;  /* 0x0000000000097919 */ /* 0x000e620000002100 */
[----:B0-----:R-:W-:Y:S01]  /*0020*/  VIADD R1, R1, 0xffffffd0 ;  /* 0xffffffd001017836 */ /* 0x001fe20000000000 */
[----:B------:R-:W0:Y:S01]  /*0030*/  LDCU.64 UR36, c[0x0][0x358] ;  /* 0x00006b00ff2477ac */ /* 0x000e220008000a00 */
[----:B------:R-:W-:-:S06]  /*0040*/  CS2R R2, SR_CLOCKLO ;  /* 0x0000000000027805 */ /* 0x000fcc0000015000 */
[----:B------:R-:W-:Y:S01]  /*0050*/  LOP3.LUT R0, R3, 0xf7dcefdd, RZ, 0x3c, !PT ;  /* 0xf7dcefdd03007812 */ /* 0x000fe200078e3cff */
[----:B------:R-:W-:Y:S01]  /*0060*/  BSSY.RECONVERGENT B0, `(.L_x_0) ;  /* 0x000025b000007945 */ /* 0x000fe20003800200 */
[----:B------:R-:W-:Y:S02]  /*0070*/  LOP3.LUT R2, R2, 0xaad26b49, RZ, 0x3c, !PT ;  /* 0xaad26b4902027812 */ /* 0x000fe400078e3cff */
[----:B-1----:R-:W-:Y:S01]  /*0080*/  ISETP.NE.AND P0, PT, R9, RZ, PT ;  /* 0x000000ff0900720c */ /* 0x002fe20003f05270 */
[----:B------:R-:W-:Y:S02]  /*0090*/  IMAD R0, R0, -0x658354e5, RZ ;  /* 0x9a7cab1b00007824 */ /* 0x000fe400078e02ff */
[----:B------:R-:W-:Y:S02]  /*00a0*/  IMAD R17, R2, 0x4182bed5, RZ ;  /* 0x4182bed502117824 */ /* 0x000fe400078e02ff */
[C---:B------:R-:W-:Y:S01]  /*00b0*/  VIADD R3, R0.reuse, 0x1f123bb5 ;  /* 0x1f123bb500037836 */ /* 0x040fe20000000000 */
[----:B------:R-:W-:Y:S01]  /*00c0*/  LOP3.LUT R18, R0, 0x5491333, RZ, 0x3c, !PT ;  /* 0x0549133300127812 */ /* 0x000fe200078e3cff */
[C---:B------:R-:W-:Y:S01]  /*00d0*/  VIADD R19, R17.reuse, 0x583f19 ;  /* 0x00583f1911137836 */ /* 0x040fe20000000000 */
[----:B------:R-:W-:-:S02]  /*00e0*/  IADD3 R16, PT, PT, R17, 0x64f0c9, R0 ;  /* 0x0064f0c911107810 */ /* 0x000fc40007ffe000 */
[C---:B------:R-:W-:Y:S01]  /*00f0*/  LOP3.LUT R2, R17.reuse, 0x159a55e5, RZ, 0x3c, !PT ;  /* 0x159a55e511027812 */ /* 0x040fe200078e3cff */
[----:B------:R-:W-:Y:S01]  /*0100*/  VIADD R17, R17, 0x75bcd15 ;  /* 0x075bcd1511117836 */ /* 0x000fe20000000000 */
[----:B------:R1:W-:Y:S04]  /*0110*/  STL.64 [R1+0x10], R18 ;  /* 0x0000101201007387 */ /* 0x0003e80000100a00 */
[----:B------:R1:W-:Y:S04]  /*0120*/  STL.64 [R1+0x8], R2 ;  /* 0x0000080201007387 */ /* 0x0003e80000100a00 */
[----:B------:R1:W-:Y:S01]  /*0130*/  STL.64 [R1], R16 ;  /* 0x0000001001007387 */ /* 0x0003e20000100a00 */
[----:B0-----:R-:W-:Y:S05]  /*0140*/  @!P0 BRA `(.L_x_1) ;  /* 0x0000002400308947 */ /* 0x001fea0003800000 */
[----:B------:R-:W-:-:S07]  /*0150*/  CS2R R6, SRZ ;  /* 0x0000000000067805 */ /* 0x000fce000001ff00 */
.L_x_10:
[----:B------:R-:W-:Y:S01]  /*0160*/  LOP3.LUT R0, R9, 0x3, RZ, 0xc0, !PT ;  /* 0x0000000309007812 */ /* 0x000fe200078ec0ff */
[----:B------:R-:W-:Y:S03]  /*0170*/  BSSY.RECONVERGENT B1, `(.L_x_2) ;  /* 0x0000243000017945 */ /* 0x000fe60003800200 */
[----:B------:R-:W-:-:S04]  /*0180*/  ISETP.NE.U32.AND P0, PT, R0, RZ, PT ;  /* 0x000000ff0000720c */ /* 0x000fc80003f05070 */
[----:B------:R-:W-:-:S13]  /*0190*/  ISETP.NE.AND.EX P0, PT, RZ, RZ, PT, P0 ;  /* 0x000000ffff00720c */ /* 0x000fda0003f05300 */
[----:B0-----:R-:W-:Y:S05]  /*01a0*/  @!P0 BRA `(.L_x_3) ;  /* 0x0000002000fc8947 */ /* 0x001fea0003800000 */
[----:B------:R-:W0:Y:S01]  /*01b0*/  LDC.64 R4, c[0x4][0x8] ;  /* 0x01000200ff047b82 */ /* 0x000e220000000a00 */
[----:B------:R-:W-:Y:S01]  /*01c0*/  IMAD.MOV.U32 R0, RZ, RZ, RZ ;  /* 0x000000ffff007224 */ /* 0x000fe200078e00ff */
[----:B-1----:R-:W-:Y:S02]  /*01d0*/  CS2R R18, SRZ ;  /* 0x0000000000127805 */ /* 0x002fe4000001ff00 */
[----:B------:R-:W-:Y:S01]  /*01e0*/  CS2R R2, SRZ ;  /* 0x0000000000027805 */ /* 0x000fe2000001ff00 */
[----:B------:R-:W-:Y:S02]  /*01f0*/  IMAD.MOV.U32 R17, RZ, RZ, RZ ;  /* 0x000000ffff117224 */ /* 0x000fe400078e00ff */
[----:B0-----:R-:W-:-:S07]  /*0200*/  IMAD.WIDE.U32 R4, R7, 0xc80, R4 ;  /* 0x00000c8007047825 */ /* 0x001fce00078e0004 */
.L_x_5:
[----:B------:R-:W-:-:S06]  /*0210*/  IMAD R8, R0, 0x4, R1 ;  /* 0x0000000400087824 */ /* 0x000fcc00078e0201 */
[----:B------:R-:W5:Y:S01]  /*0220*/  LDL R8, [R8+0x4] ;  /* 0x0000040008087983 */ /* 0x000f620000100800 */
[----:B------:R-:W-:-:S05]  /*0230*/  UMOV UR4, URZ ;  /* 0x000000ff00047c82 */ /* 0x000fca0008000000 */
.L_x_4:
[----:B-----5:R-:W-:Y:S01]  /*0240*/  SHF.R.U32.HI R22, RZ, UR4, R8 ;  /* 0x00000004ff167c19 */ /* 0x020fe20008011608 */
[----:B------:R-:W-:-:S03]  /*0250*/  IMAD.SHL.U32 R10, R0, 0x20, RZ ;  /* 0x00000020000a7824 */ /* 0x000fc600078e00ff */
[----:B------:R-:W-:Y:S01]  /*0260*/  LOP3.LUT R11, R22, 0x1, RZ, 0xc0, !PT ;  /* 0x00000001160b7812 */ /* 0x000fe200078ec0ff */
[----:B------:R-:W-:-:S03]  /*0270*/  VIADD R10, R10, UR4 ;  /* 0x000000040a0a7c36 */ /* 0x000fc60008000000 */
[----:B------:R-:W-:Y:S01]  /*0280*/  ISETP.NE.U32.AND P0, PT, R11, 0x1, PT ;  /* 0x000000010b00780c */ /* 0x000fe20003f05070 */
[----:B------:R-:W-:-:S03]  /*0290*/  IMAD R11, R10, 0x5, RZ ;  /* 0x000000050a0b7824 */ /* 0x000fc600078e02ff */
[----:B------:R-:W-:Y:S01]  /*02a0*/  R2P PR, R22, 0x7e ;  /* 0x0000007e16007804 */ /* 0x000fe20000000000 */
[----:B------:R-:W-:-:S08]  /*02b0*/  IMAD.WIDE.U32 R10, R11, 0x4, R4 ;  /* 0x000000040b0a7825 */ /* 0x000fd000078e0004 */
[----:B------:R-:W2:Y:S04]  /*02c0*/  @!P0 LDG.E R12, desc[UR36][R10.64+0x10] ;  /* 0x000010240a0c8981 */ /* 0x000ea8000c1e1900 */
[----:B------:R-:W3:Y:S04]  /*02d0*/  @P1 LDG.E R14, desc[UR36][R10.64+0x24] ;  /* 0x000024240a0e1981 */ /* 0x000ee8000c1e1900 */
[----:B------:R-:W4:Y:S04]  /*02e0*/  @P2 LDG.E R20, desc[UR36][R10.64+0x38] ;  /* 0x000038240a142981 */ /* 0x000f28000c1e1900 */
[----:B------:R-:W4:Y:S04]  /*02f0*/  @P3 LDG.E R24, desc[UR36][R10.64+0x4c] ;  /* 0x00004c240a183981 */ /* 0x000f28000c1e1900 */
[----:B------:R-:W4:Y:S04]  /*0300*/  @P4 LDG.E R26, desc[UR36][R10.64+0x60] ;  /* 0x000060240a1a4981 */ /* 0x000f28000c1e1900 */
[----:B------:R-:W4:Y:S04]  /*0310*/  @!P0 LDG.E R13, desc[UR36][R10.64+0x4] ;  /* 0x000004240a0d8981 */ /* 0x000f28000c1e1900 */
[----:B------:R-:W4:Y:S04]  /*0320*/  @!P0 LDG.E R15, desc[UR36][R10.64+0xc] ;  /* 0x00000c240a0f8981 */ /* 0x000f28000c1e1900 */
[----:B------:R-:W4:Y:S04]  /*0330*/  @P1 LDG.E R21, desc[UR36][R10.64+0x18] ;  /* 0x000018240a151981 */ /* 0x000f28000c1e1900 */
[----:B------:R-:W4:Y:S04]  /*0340*/  @P3 LDG.E R23, desc[UR36][R10.64+0x40] ;  /* 0x000040240a173981 */ /* 0x000f28000c1e1900 */
[----:B------:R-:W4:Y:S04]  /*0350*/  @P5 LDG.E R25, desc[UR36][R10.64+0x70] ;  /* 0x000070240a195981 */ /* 0x000f28000c1e1900 */
[----:B------:R-:W4:Y:S01]  /*0360*/  @P6 LDG.E R28, desc[UR36][R10.64+0x88] ;  /* 0x000088240a1c6981 */ /* 0x000f22000c1e1900 */
[----:B--2---:R-:W-:-:S03]  /*0370*/  @!P0 LOP3.LUT R19, R19, R12, RZ, 0x3c, !PT ;  /* 0x0000000c13138212 */ /* 0x004fc600078e3cff */
[----:B------:R-:W2:Y:S01]  /*0380*/  @!P0 LDG.E R12, desc[UR36][R10.64] ;  /* 0x000000240a0c8981 */ /* 0x000ea2000c1e1900 */
[----:B---3--:R-:W-:-:S03]  /*0390*/  @P1 LOP3.LUT R19, R19, R14, RZ, 0x3c, !PT ;  /* 0x0000000e13131212 */ /* 0x008fc600078e3cff */
[----:B------:R-:W3:Y:S01]  /*03a0*/  @!P0 LDG.E R14, desc[UR36][R10.64+0x8] ;  /* 0x000008240a0e8981 */ /* 0x000ee2000c1e1900 */
[----:B----4-:R-:W-:-:S03]  /*03b0*/  @P2 LOP3.LUT R19, R19, R20, RZ, 0x3c, !PT ;  /* 0x0000001413132212 */ /* 0x010fc600078e3cff */
[----:B------:R-:W4:Y:S01]  /*03c0*/  @P1 LDG.E R20, desc[UR36][R10.64+0x14] ;  /* 0x000014240a141981 */ /* 0x000f22000c1e1900 */
[----:B------:R-:W-:-:S03]  /*03d0*/  @P3 LOP3.LUT R19, R19, R24, RZ, 0x3c, !PT ;  /* 0x0000001813133212 */ /* 0x000fc600078e3cff */
[----:B------:R-:W4:Y:S01]  /*03e0*/  @P5 LDG.E R24, desc[UR36][R10.64+0x74] ;  /* 0x000074240a185981 */ /* 0x000f22000c1e1900 */
[----:B------:R-:W-:-:S03]  /*03f0*/  @P4 LOP3.LUT R19, R19, R26, RZ, 0x3c, !PT ;  /* 0x0000001a13134212 */ /* 0x000fc600078e3cff */
[----:B------:R-:W4:Y:S01]  /*0400*/  @P3 LDG.E R26, desc[UR36][R10.64+0x44] ;  /* 0x000044240a1a3981 */ /* 0x000f22000c1e1900 */
[----:B------:R-:W-:-:S03]  /*0410*/  @!P0 LOP3.LUT R2, R2, R13, RZ, 0x3c, !PT ;  /* 0x0000000d02028212 */ /* 0x000fc600078e3cff */
[----:B------:R-:W4:Y:S01]  /*0420*/  @P1 LDG.E R13, desc[UR36][R10.64+0x20] ;  /* 0x000020240a0d1981 */ /* 0x000f22000c1e1900 */
[----:B------:R-:W-:-:S03]  /*0430*/  @!P0 LOP3.LUT R18, R18, R15, RZ, 0x3c, !PT ;  /* 0x0000000f12128212 */ /* 0x000fc600078e3cff */
[----:B------:R-:W4:Y:S01]  /*0440*/  @P2 LDG.E R15, desc[UR36][R10.64+0x2c] ;  /* 0x00002c240a0f2981 */ /* 0x000f22000c1e1900 */
[----:B------:R-:W-:-:S03]  /*0450*/  @P1 LOP3.LUT R2, R2, R21, RZ, 0x3c, !PT ;  /* 0x0000001502021212 */ /* 0x000fc600078e3cff */
[----:B------:R-:W4:Y:S01]  /*0460*/  @P2 LDG.E R21, desc[UR36][R10.64+0x34] ;  /* 0x000034240a152981 */ /* 0x000f22000c1e1900 */
[----:B--2---:R-:W-:-:S03]  /*0470*/  @!P0 LOP3.LUT R17, R17, R12, RZ, 0x3c, !PT ;  /* 0x0000000c11118212 */ /* 0x004fc600078e3cff */
[----:B------:R-:W2:Y:S01]  /*0480*/  @P1 LDG.E R12, desc[UR36][R10.64+0x1c] ;  /* 0x00001c240a0c1981 */ /* 0x000ea2000c1e1900 */
[----:B---3--:R-:W-:-:S03]  /*0490*/  @!P0 LOP3.LUT R3, R3, R14, RZ, 0x3c, !PT ;  /* 0x0000000e03038212 */ /* 0x008fc600078e3cff */
[----:B------:R-:W3:Y:S01]  /*04a0*/  @P2 LDG.E R14, desc[UR36][R10.64+0x28] ;  /* 0x000028240a0e2981 */ /* 0x000ee2000c1e1900 */
[----:B----4-:R-:W-:-:S03]  /*04b0*/  @P1 LOP3.LUT R17, R17, R20, RZ, 0x3c, !PT ;  /* 0x0000001411111212 */ /* 0x010fc600078e3cff */
[----:B------:R-:W4:Y:S01]  /*04c0*/  @P2 LDG.E R20, desc[UR36][R10.64+0x30] ;  /* 0x000030240a142981 */ /* 0x000f22000c1e1900 */
[----:B------:R-:W-:-:S03]  /*04d0*/  @P5 LOP3.LUT R19, R19, R24, RZ, 0x3c, !PT ;  /* 0x0000001813135212 */ /* 0x000fc600078e3cff */
[----:B------:R-:W4:Y:S01]  /*04e0*/  @P3 LDG.E R24, desc[UR36][R10.64+0x3c] ;  /* 0x00003c240a183981 */ /* 0x000f22000c1e1900 */
[----:B------:R-:W-:-:S03]  /*04f0*/  @P1 LOP3.LUT R18, R18, R13, RZ, 0x3c, !PT ;  /* 0x0000000d12121212 */ /* 0x000fc600078e3cff */
[----:B------:R-:W4:Y:S01]  /*0500*/  @P3 LDG.E R13, desc[UR36][R10.64+0x48] ;  /* 0x000048240a0d3981 */ /* 0x000f22000c1e1900 */
[----:B------:R-:W-:-:S03]  /*0510*/  @P2 LOP3.LUT R2, R2, R15, RZ, 0x3c, !PT ;  /* 0x0000000f02022212 */ /* 0x000fc600078e3cff */
[----:B------:R-:W4:Y:S01]  /*0520*/  @P4 LDG.E R15, desc[UR36][R10.64+0x54] ;  /* 0x000054240a0f4981 */ /* 0x000f22000c1e1900 */
[----:B------:R-:W-:Y:S02]  /*0530*/  @P2 LOP3.LUT R18, R18, R21, RZ, 0x3c, !PT ;  /* 0x0000001512122212 */ /* 0x000fe400078e3cff */
[----:B------:R-:W-:Y:S01]  /*0540*/  @P3 LOP3.LUT R2, R2, R23, RZ, 0x3c, !PT ;  /* 0x0000001702023212 */ /* 0x000fe200078e3cff */
[----:B------:R-:W4:Y:S04]  /*0550*/  @P4 LDG.E R21, desc[UR36][R10.64+0x5c] ;  /* 0x00005c240a154981 */ /* 0x000f28000c1e1900 */
[----:B------:R-:W4:Y:S01]  /*0560*/  @P5 LDG.E R23, desc[UR36][R10.64+0x68] ;  /* 0x000068240a175981 */ /* 0x000f22000c1e1900 */
[----:B--2---:R-:W-:-:S03]  /*0570*/  @P1 LOP3.LUT R3, R3, R12, RZ, 0x3c, !PT ;  /* 0x0000000c03031212 */ /* 0x004fc600078e3cff */
[----:B------:R-:W2:Y:S01]  /*0580*/  @P4 LDG.E R12, desc[UR36][R10.64+0x50] ;  /* 0x000050240a0c4981 */ /* 0x000ea2000c1e1900 */
[----:B---3--:R-:W-:-:S03]  /*0590*/  @P2 LOP3.LUT R17, R17, R14, RZ, 0x3c, !PT ;  /* 0x0000000e11112212 */ /* 0x008fc600078e3cff */
[----:B------:R-:W3:Y:S01]  /*05a0*/  @P4 LDG.E R14, desc[UR36][R10.64+0x58] ;  /* 0x000058240a0e4981 */ /* 0x000ee2000c1e1900 */
[----:B----4-:R-:W-:-:S03]  /*05b0*/  @P2 LOP3.LUT R3, R3, R20, RZ, 0x3c, !PT ;  /* 0x0000001403032212 */ /* 0x010fc600078e3cff */
[----:B------:R-:W4:Y:S01]  /*05c0*/  @P5 LDG.E R20, desc[UR36][R10.64+0x64] ;  /* 0x000064240a145981 */ /* 0x000f22000c1e1900 */
[----:B------:R-:W-:-:S03]  /*05d0*/  @P3 LOP3.LUT R17, R17, R24, RZ, 0x3c, !PT ;  /* 0x0000001811113212 */ /* 0x000fc600078e3cff */
[----:B------:R-:W4:Y:S01]  /*05e0*/  @P5 LDG.E R24, desc[UR36][R10.64+0x6c] ;  /* 0x00006c240a185981 */ /* 0x000f22000c1e1900 */
[----:B------:R-:W-:Y:S02]  /*05f0*/  LOP3.LUT P0, RZ, R22, 0x80, RZ, 0xc0, !PT ;  /* 0x0000008016ff7812 */ /* 0x000fe4000780c0ff */
[----:B------:R-:W-:Y:S02]  /*0600*/  @P3 LOP3.LUT R3, R3, R26, RZ, 0x3c, !PT ;  /* 0x0000001a03033212 */ /* 0x000fe400078e3cff */
[----:B------:R-:W-:Y:S02]  /*0610*/  @P3 LOP3.LUT R18, R18, R13, RZ, 0x3c, !PT ;  /* 0x0000000d12123212 */ /* 0x000fe400078e3cff */
[----:B------:R-:W4:Y:S01]  /*0620*/  @P6 LDG.E R13, desc[UR36][R10.64+0x7c] ;  /* 0x00007c240a0d6981 */ /* 0x000f22000c1e1900 */
[----:B------:R-:W-:-:S03]  /*0630*/  @P4 LOP3.LUT R2, R2, R15, RZ, 0x3c, !PT ;  /* 0x0000000f02024212 */ /* 0x000fc600078e3cff */
[----:B------:R-:W4:Y:S01]  /*0640*/  @P6 LDG.E R15, desc[UR36][R10.64+0x84] ;  /* 0x000084240a0f6981 */ /* 0x000f22000c1e1900 */
[----:B------:R-:W-:-:S03]  /*0650*/  @P4 LOP3.LUT R18, R18, R21, RZ, 0x3c, !PT ;  /* 0x0000001512124212 */ /* 0x000fc600078e3cff */
[----:B------:R-:W4:Y:S01]  /*0660*/  @P0 LDG.E R26, desc[UR36][R10.64+0x9c] ;  /* 0x00009c240a1a0981 */ /* 0x000f22000c1e1900 */
[----:B------:R-:W-:-:S03]  /*0670*/  @P5 LOP3.LUT R2, R2, R23, RZ, 0x3c, !PT ;  /* 0x0000001702025212 */ /* 0x000fc600078e3cff */
        /* <DEDUP_REMOVED lines=10> */
[----:B------:R-:W-:Y:S02]  /*0720*/  @P5 LOP3.LUT R18, R18, R25, RZ, 0x3c, !PT ;  /* 0x0000001912125212 */ /* 0x000fe400078e3cff */
[----:B------:R-:W-:Y:S02]  /*0730*/  @P6 LOP3.LUT R19, R19, R28, RZ, 0x3c, !PT ;  /* 0x0000001c13136212 */ /* 0x000fe400078e3cff */
[----:B------:R-:W-:Y:S02]  /*0740*/  @P6 LOP3.LUT R2, R2, R13, RZ, 0x3c, !PT ;  /* 0x0000000d02026212 */ /* 0x000fe400078e3cff */
[----:B------:R-:W-:Y:S02]  /*0750*/  @P6 LOP3.LUT R18, R18, R15, RZ, 0x3c, !PT ;  /* 0x0000000f12126212 */ /* 0x000fe400078e3cff */
[----:B------:R-:W-:Y:S02]  /*0760*/  @P0 LOP3.LUT R19, R19, R26, RZ, 0x3c, !PT ;  /* 0x0000001a13130212 */ /* 0x000fe400078e3cff */
[----:B------:R-:W-:-:S02]  /*0770*/  @P0 LOP3.LUT R2, R2, R21, RZ, 0x3c, !PT ;  /* 0x0000001502020212 */ /* 0x000fc400078e3cff */
[----:B------:R-:W-:Y:S02]  /*0780*/  @P0 LOP3.LUT R18, R18, R23, RZ, 0x3c, !PT ;  /* 0x0000001712120212 */ /* 0x000fe400078e3cff */
[----:B--2---:R-:W-:Y:S02]  /*0790*/  @P6 LOP3.LUT R17, R17, R12, RZ, 0x3c, !PT ;  /* 0x0000000c11116212 */ /* 0x004fe400078e3cff */
[----:B---3--:R-:W-:Y:S02]  /*07a0*/  @P6 LOP3.LUT R3, R3, R14, RZ, 0x3c, !PT ;  /* 0x0000000e03036212 */ /* 0x008fe400078e3cff */
[----:B----4-:R-:W-:Y:S02]  /*07b0*/  @P0 LOP3.LUT R17, R17, R20, RZ, 0x3c, !PT ;  /* 0x0000001411110212 */ /* 0x010fe400078e3cff */
[----:B------:R-:W-:Y:S02]  /*07c0*/  @P0 LOP3.LUT R3, R3, R24, RZ, 0x3c, !PT ;  /* 0x0000001803030212 */ /* 0x000fe400078e3cff */
[----:B------:R-:W-:-:S13]  /*07d0*/  R2P PR, R22.B1, 0x7f ;  /* 0x0000007f16007804 */ /* 0x000fda0000001000 */
[----:B------:R-:W2:Y:S04]  /*07e0*/  @P0 LDG.E R14, desc[UR36][R10.64+0xa0] ;  /* 0x0000a0240a0e0981 */ /* 0x000ea8000c1e1900 */
[----:B------:R-:W3:Y:S04]  /*07f0*/  @P0 LDG.E R15, desc[UR36][R10.64+0xa4] ;  /* 0x0000a4240a0f0981 */ /* 0x000ee8000c1e1900 */
[----:B------:R-:W4:Y:S04]  /*0800*/  @P0 LDG.E R20, desc[UR36][R10.64+0xa8] ;  /* 0x0000a8240a140981 */ /* 0x000f28000c1e1900 */
[----:B------:R-:W4:Y:S04]  /*0810*/  @P0 LDG.E R21, desc[UR36][R10.64+0xac] ;  /* 0x0000ac240a150981 */ /* 0x000f28000c1e1900 */
[----:B------:R-:W4:Y:S04]  /*0820*/  @P0 LDG.E R24, desc[UR36][R10.64+0xb0] ;  /* 0x0000b0240a180981 */ /* 0x000f28000c1e1900 */
[----:B------:R-:W4:Y:S04]  /*0830*/  @P1 LDG.E R12, desc[UR36][R10.64+0xbc] ;  /* 0x0000bc240a0c1981 */ /* 0x000f28000c1e1900 */
[----:B------:R-:W4:Y:S04]  /*0840*/  @P1 LDG.E R26, desc[UR36][R10.64+0xb4] ;  /* 0x0000b4240a1a1981 */ /* 0x000f28000c1e1900 */
        /* <DEDUP_REMOVED lines=11> */
[----:B------:R-:W-:Y:S01]  /*0900*/  LOP3.LUT P0, RZ, R22, 0x8000, RZ, 0xc0, !PT ;  /* 0x0000800016ff7812 */ /* 0x000fe2000780c0ff */
[----:B------:R-:W4:Y:S01]  /*0910*/  @P2 LDG.E R24, desc[UR36][R10.64+0xd8] ;  /* 0x0000d8240a182981 */ /* 0x000f22000c1e1900 */
[----:B------:R-:W-:-:S03]  /*0920*/  @P1 LOP3.LUT R3, R3, R12, RZ, 0x3c, !PT ;  /* 0x0000000c03031212 */ /* 0x000fc600078e3cff */
[----:B------:R-:W4:Y:S01]  /*0930*/  @P2 LDG.E R22, desc[UR36][R10.64+0xd0] ;  /* 0x0000d0240a162981 */ /* 0x000f22000c1e1900 */
[----:B------:R-:W-:-:S03]  /*0940*/  @P1 LOP3.LUT R17, R17, R26, RZ, 0x3c, !PT ;  /* 0x0000001a11111212 */ /* 0x000fc600078e3cff */
[----:B------:R-:W4:Y:S01]  /*0950*/  @P3 LDG.E R12, desc[UR36][R10.64+0xe4] ;  /* 0x0000e4240a0c3981 */ /* 0x000f22000c1e1900 */
[----:B------:R-:W-:-:S03]  /*0960*/  @P1 LOP3.LUT R2, R2, R23, RZ, 0x3c, !PT ;  /* 0x0000001702021212 */ /* 0x000fc600078e3cff */
[----:B------:R-:W4:Y:S01]  /*0970*/  @P3 LDG.E R26, desc[UR36][R10.64+0xdc] ;  /* 0x0000dc240a1a3981 */ /* 0x000f22000c1e1900 */
[----:B------:R-:W-:-:S03]  /*0980*/  @P1 LOP3.LUT R18, R18, R13, RZ, 0x3c, !PT ;  /* 0x0000000d12121212 */ /* 0x000fc600078e3cff */
        /* <DEDUP_REMOVED lines=43> */
[----:B------:R-:W-:-:S04]  /*0c40*/  UIADD3 UR4, UPT, UPT, UR4, 0x10, URZ ;  /* 0x0000001004047890 */ /* 0x000fc8000fffe0ff */
[----:B------:R-:W-:Y:S01]  /*0c50*/  UISETP.NE.AND UP0, UPT, UR4, 0x20, UPT ;  /* 0x000000200400788c */ /* 0x000fe2000bf05270 */
[----:B--2---:R-:W-:Y:S02]  /*0c60*/  @P5 LOP3.LUT R19, R19, R14, RZ, 0x3c, !PT ;  /* 0x0000000e13135212 */ /* 0x004fe400078e3cff */
[----:B---3--:R-:W-:Y:S02]  /*0c70*/  @P6 LOP3.LUT R2, R2, R15, RZ, 0x3c, !PT ;  /* 0x0000000f02026212 */ /* 0x008fe400078e3cff */
[----:B----4-:R-:W-:Y:S02]  /*0c80*/  @P6 LOP3.LUT R17, R17, R20, RZ, 0x3c, !PT ;  /* 0x0000001411116212 */ /* 0x010fe400078e3cff */
[----:B------:R-:W-:Y:S02]  /*0c90*/  @P6 LOP3.LUT R18, R18, R21, RZ, 0x3c, !PT ;  /* 0x0000001512126212 */ /* 0x000fe400078e3cff */
[----:B------:R-:W-:Y:S02]  /*0ca0*/  @P6 LOP3.LUT R3, R3, R22, RZ, 0x3c, !PT ;  /* 0x0000001603036212 */ /* 0x000fe400078e3cff */
[----:B------:R-:W-:-:S02]  /*0cb0*/  @P6 LOP3.LUT R19, R19, R12, RZ, 0x3c, !PT ;  /* 0x0000000c13136212 */ /* 0x000fc400078e3cff */
[----:B------:R-:W-:Y:S02]  /*0cc0*/  @P0 LOP3.LUT R17, R17, R24, RZ, 0x3c, !PT ;  /* 0x0000001811110212 */ /* 0x000fe400078e3cff */
[----:B------:R-:W-:Y:S02]  /*0cd0*/  @P0 LOP3.LUT R19, R19, R28, RZ, 0x3c, !PT ;  /* 0x0000001c13130212 */ /* 0x000fe400078e3cff */
[----:B------:R-:W-:Y:S02]  /*0ce0*/  @P0 LOP3.LUT R3, R3, R26, RZ, 0x3c, !PT ;  /* 0x0000001a03030212 */ /* 0x000fe400078e3cff */
[----:B------:R-:W-:Y:S02]  /*0cf0*/  @P0 LOP3.LUT R18, R18, R23, RZ, 0x3c, !PT ;  /* 0x0000001712120212 */ /* 0x000fe400078e3cff */
[----:B------:R-:W-:Y:S01]  /*0d00*/  @P0 LOP3.LUT R2, R2, R13, RZ, 0x3c, !PT ;  /* 0x0000000d02020212 */ /* 0x000fe200078e3cff */
[----:B------:R-:W-:Y:S06]  /*0d10*/  BRA.U UP0, `(.L_x_4) ;  /* 0xfffffff500487547 */ /* 0x000fec000b83ffff */
[----:B------:R-:W-:-:S05]  /*0d20*/  VIADD R0, R0, 0x1 ;  /* 0x0000000100007836 */ /* 0x000fca0000000000 */
[----:B------:R-:W-:-:S13]  /*0d30*/  ISETP.NE.AND P0, PT, R0, 0x5, PT ;  /* 0x000000050000780c */ /* 0x000fda0003f05270 */
[----:B------:R-:W-:Y:S05]  /*0d40*/  @P0 BRA `(.L_x_5) ;  /* 0xfffffff400300947 */ /* 0x000fea000383ffff */
[----:B------:R-:W-:Y:S01]  /*0d50*/  LOP3.LUT R0, R9, 0x3, RZ, 0xc0, !PT ;  /* 0x0000000309007812 */ /* 0x000fe200078ec0ff */
[----:B------:R0:W-:Y:S03]  /*0d60*/  STL.64 [R1+0x8], R2 ;  /* 0x0000080201007387 */ /* 0x0001e60000100a00 */
[----:B------:R-:W-:Y:S01]  /*0d70*/  ISETP.NE.U32.AND P0, PT, R0, 0x1, PT ;  /* 0x000000010000780c */ /* 0x000fe20003f05070 */
[----:B------:R0:W-:Y:S03]  /*0d80*/  STL.64 [R1+0x10], R18 ;  /* 0x0000101201007387 */ /* 0x0001e60000100a00 */
[----:B------:R-:W-:Y:S01]  /*0d90*/  ISETP.NE.AND.EX P0, PT, RZ, RZ, PT, P0 ;  /* 0x000000ffff00720c */ /* 0x000fe20003f05300 */
[----:B------:R0:W-:-:S12]  /*0da0*/  STL [R1+0x4], R17 ;  /* 0x0000041101007387 */ /* 0x0001d80000100800 */
[----:B0-----:R-:W-:Y:S05]  /*0db0*/  @!P0 BRA `(.L_x_3) ;  /* 0x0000001400f88947 */ /* 0x001fea0003800000 */
[----:B------:R-:W-:Y:S01]  /*0dc0*/  UMOV UR4, URZ ;  /* 0x000000ff00047c82 */ /* 0x000fe20008000000 */
[----:B------:R-:W-:Y:S01]  /*0dd0*/  IMAD.MOV.U32 R0, RZ, RZ, RZ ;  /* 0x000000ffff007224 */ /* 0x000fe200078e00ff */
[----:B------:R-:W-:Y:S01]  /*0de0*/  CS2R R2, SRZ ;  /* 0x0000000000027805 */ /* 0x000fe2000001ff00 */
[----:B------:R-:W-:Y:S02]  /*0df0*/  IMAD.MOV.U32 R18, RZ, RZ, RZ ;  /* 0x000000ffff127224 */ /* 0x000fe400078e00ff */
[----:B------:R-:W-:Y:S02]  /*0e00*/  IMAD.MOV.U32 R17, RZ, RZ, RZ ;  /* 0x000000ffff117224 */ /* 0x000fe400078e00ff */
[----:B------:R-:W-:-:S07]  /*0e10*/  IMAD.U32 R19, RZ, RZ, UR4 ;  /* 0x00000004ff137e24 */ /* 0x000fce000f8e00ff */
.L_x_7:
[----:B------:R-:W-:-:S06]  /*0e20*/  IMAD R8, R0, 0x4, R1 ;  /* 0x0000000400087824 */ /* 0x000fcc00078e0201 */
[----:B------:R-:W5:Y:S01]  /*0e30*/  LDL R8, [R8+0x4] ;  /* 0x0000040008087983 */ /* 0x000f620000100800 */
[----:B------:R-:W-:-:S05]  /*0e40*/  UMOV UR4, URZ ;  /* 0x000000ff00047c82 */ /* 0x000fca0008000000 */
.L_x_6:
        /* <DEDUP_REMOVED lines=180> */
[----:B------:R0:W-:Y:S03]  /*1990*/  STL [R1+0x4], R17 ;  /* 0x0000041101007387 */ /* 0x0001e60000100800 */
[----:B------:R-:W-:Y:S01]  /*19a0*/  ISETP.NE.AND.EX P0, PT, RZ, RZ, PT, P0 ;  /* 0x000000ffff00720c */ /* 0x000fe20003f05300 */
[----:B------:R0:W-:-:S12]  /*19b0*/  STL.64 [R1+0x10], R18 ;  /* 0x0000101201007387 */ /* 0x0001d80000100a00 */
[----:B0-----:R-:W-:Y:S05]  /*19c0*/  @P0 BRA `(.L_x_3) ;  /* 0x0000000800f40947 */ /* 0x001fea0003800000 */
[----:B------:R-:W-:Y:S01]  /*19d0*/  UMOV UR4, URZ ;  /* 0x000000ff00047c82 */ /* 0x000fe20008000000 */
[----:B------:R-:W-:Y:S01]  /*19e0*/  IMAD.MOV.U32 R0, RZ, RZ, RZ ;  /* 0x000000ffff007224 */ /* 0x000fe200078e00ff */
[----:B------:R-:W-:Y:S01]  /*19f0*/  CS2R R2, SRZ ;  /* 0x0000000000027805 */ /* 0x000fe2000001ff00 */
[----:B------:R-:W-:Y:S02]  /*1a00*/  IMAD.MOV.U32 R18, RZ, RZ, RZ ;  /* 0x000000ffff127224 */ /* 0x000fe400078e00ff */
[----:B------:R-:W-:Y:S02]  /*1a10*/  IMAD.MOV.U32 R17, RZ, RZ, RZ ;  /* 0x000000ffff117224 */ /* 0x000fe400078e00ff */
[----:B------:R-:W-:-:S07]  /*1a20*/  IMAD.U32 R19, RZ, RZ, UR4 ;  /* 0x00000004ff137e24 */ /* 0x000fce000f8e00ff */
.L_x_9:
[----:B------:R-:W-:-:S06]  /*1a30*/  IMAD R8, R0, 0x4, R1 ;  /* 0x0000000400087824 */ /* 0x000fcc00078e0201 */
[----:B------:R-:W5:Y:S01]  /*1a40*/  LDL R8, [R8+0x4] ;  /* 0x0000040008087983 */ /* 0x000f620000100800 */
[----:B------:R-:W-:-:S05]  /*1a50*/  UMOV UR4, URZ ;  /* 0x000000ff00047c82 */ /* 0x000fca0008000000 */
.L_x_8:
        /* <DEDUP_REMOVED lines=177> */
[----:B------:R0:W-:Y:S04]  /*2570*/  STL.64 [R1+0x8], R2 ;  /* 0x0000080201007387 */ /* 0x0001e80000100a00 */
[----:B------:R0:W-:Y:S04]  /*2580*/  STL [R1+0x4], R17 ;  /* 0x0000041101007387 */ /* 0x0001e80000100800 */
[----:B------:R0:W-:Y:S02]  /*2590*/  STL.64 [R1+0x10], R18 ;  /* 0x0000101201007387 */ /* 0x0001e40000100a00 */
.L_x_3:
[----:B------:R-:W-:Y:S05]  /*25a0*/  BSYNC.RECONVERGENT B1 ;  /* 0x0000000000017941 */ /* 0x000fea0003800200 */
.L_x_2:
[----:B------:R-:W-:Y:S01]  /*25b0*/  ISETP.GT.U32.AND P0, PT, R9, 0x3, PT ;  /* 0x000000030900780c */ /* 0x000fe20003f04070 */
[----:B------:R-:W-:Y:S01]  /*25c0*/  VIADD R7, R7, 0x1 ;  /* 0x0000000107077836 */ /* 0x000fe20000000000 */
[--C-:B------:R-:W-:Y:S02]  /*25d0*/  SHF.R.U64 R9, R9, 0x2, R6.reuse ;  /* 0x0000000209097819 */ /* 0x100fe40000001206 */
[----:B------:R-:W-:Y:S02]  /*25e0*/  ISETP.GT.U32.AND.EX P0, PT, R6, RZ, PT, P0 ;  /* 0x000000ff0600720c */ /* 0x000fe40003f04100 */
[----:B------:R-:W-:-:S11]  /*25f0*/  SHF.R.U32.HI R6, RZ, 0x2, R6 ;  /* 0x00000002ff067819 */ /* 0x000fd60000011606 */
[----:B------:R-:W-:Y:S05]  /*2600*/  @P0 BRA `(.L_x_10) ;  /* 0xffffffd800d40947 */ /* 0x000fea000383ffff */
.L_x_1:
[----:B------:R-:W-:Y:S05]  /*2610*/  BSYNC.RECONVERGENT B0 ;  /* 0x0000000000007941 */ /* 0x000fea0003800200 */
.L_x_0:
[----:B------:R-:W2:Y:S01]  /*2620*/  LDCU UR4, c[0x0][0x390] ;  /* 0x00007200ff0477ac */ /* 0x000ea20008000800 */
[----:B------:R-:W-:Y:S01]  /*2630*/  MOV R0, 0x0 ;  /* 0x0000000000007802 */ /* 0x000fe20000000f00 */
[----:B------:R3:W-:Y:S03]  /*2640*/  STL.64 [R1+0x18], RZ ;  /* 0x000018ff01007387 */ /* 0x0007e60000100a00 */
[----:B01----:R3:W0:Y:S01]  /*2650*/  LDC.64 R2, c[0x4][R0] ;  /* 0x0100000000027b82 */ /* 0x0036220000000a00 */
[----:B------:R3:W-:Y:S04]  /*2660*/  STL [R1+0x20], RZ ;  /* 0x000020ff01007387 */ /* 0x0007e80000100800 */
[----:B------:R3:W-:Y:S01]  /*2670*/  STL.64 [R1+0x28], RZ ;  /* 0x000028ff01007387 */ /* 0x0007e20000100a00 */
[----:B--2---:R-:W-:-:S06]  /*2680*/  UIMAD.WIDE UR4, UR4, 0x2, URZ ;  /* 0x00000002040478a5 */ /* 0x004fcc000f8e02ff */
[----:B------:R-:W-:Y:S02]  /*2690*/  IMAD.U32 R7, RZ, RZ, UR5 ;  /* 0x00000005ff077e24 */ /* 0x000fe4000f8e00ff */
[----:B------:R-:W-:Y:S02]  /*26a0*/  IMAD.U32 R5, RZ, RZ, UR5 ;  /* 0x00000005ff057e24 */ /* 0x000fe4000f8e00ff */
[----:B------:R-:W-:Y:S02]  /*26b0*/  IMAD.U32 R4, RZ, RZ, UR4 ;  /* 0x00000004ff047e24 */ /* 0x000fe4000f8e00ff */
[----:B------:R-:W-:Y:S02]  /*26c0*/  IMAD.U32 R6, RZ, RZ, UR4 ;  /* 0x00000004ff067e24 */ /* 0x000fe4000f8e00ff */
[----:B---3--:R-:W-:-:S07]  /*26d0*/  IMAD.MOV.U32 R5, RZ, RZ, R7 ;  /* 0x000000ffff057224 */ /* 0x008fce00078e0007 */
[----:B------:R-:W-:-:S07]  /*26e0*/  LEPC R20, `(.L_x_11) ;  /* 0x000000001014794e */ /* 0x000fce0000000000 */
[----:B0-----:R-:W-:Y:S05]  /*26f0*/  CALL.ABS.NOINC R2 ;  /* 0x0000000002007343 */ /* 0x001fea0003c00000 */
.L_x_11:
[----:B------:R-:W0:Y:S01]  /*2700*/  S2R R3, SR_TID.X ;  /* 0x0000000000037919 */ /* 0x000e220000002100 */
[----:B------:R-:W1:Y:S01]  /*2710*/  LDC R0, c[0x0][0x390] ;  /* 0x0000e400ff007b82 */ /* 0x000e620000000800 */
[----:B------:R-:W0:Y:S01]  /*2720*/  LDCU.64 UR4, c[0x0][0x380] ;  /* 0x00007000ff0477ac */ /* 0x000e220008000a00 */
[----:B-1----:R-:W-:Y:S02]  /*2730*/  ISETP.GE.AND P0, PT, R0, 0x1, PT ;  /* 0x000000010000780c */ /* 0x002fe40003f06270 */
[----:B0-----:R-:W-:-:S04]  /*2740*/  LEA R2, P1, R3, UR4, 0x3 ;  /* 0x0000000403027c11 */ /* 0x001fc8000f8218ff */
[----:B------:R-:W-:-:S05]  /*2750*/  LEA.HI.X R3, R3, UR5, RZ, 0x3, P1 ;  /* 0x0000000503037c11 */ /* 0x000fca00088f1cff */
[----:B------:R0:W-:Y:S02]  /*2760*/  STG.E.64 desc[UR36][R2.64], R4 ;  /* 0x0000000402007986 */ /* 0x0001e4000c101b24 */
[----:B------:R-:W-:Y:S05]  /*2770*/  @!P0 EXIT ;  /* 0x000000000000894d */ /* 0x000fea0003800000 */
[----:B0-----:R-:W-:Y:S01]  /*2780*/  SHF.R.U32.HI R4, RZ, 0x2, R17 ;  /* 0x00000002ff047819 */ /* 0x001fe20000011611 */
[----:B------:R-:W-:Y:S01]  /*2790*/  IMAD.SHL.U32 R6, R19, 0x10, RZ ;  /* 0x0000001013067824 */ /* 0x000fe200078e00ff */
[----:B------:R-:W-:Y:S02]  /*27a0*/  ISETP.GE.U32.AND P1, PT, R0, 0x10, PT ;  /* 0x000000100000780c */ /* 0x000fe40003f26070 */
[----:B------:R-:W-:Y:S02]  /*27b0*/  LOP3.LUT R4, R4, R17, RZ, 0x3c, !PT ;  /* 0x0000001104047212 */ /* 0x000fe400078e3cff */
[----:B------:R-:W-:-:S03]  /*27c0*/  LOP3.LUT R11, R0, 0xf, RZ, 0xc0, !PT ;  /* 0x0000000f000b7812 */ /* 0x000fc600078ec0ff */
[----:B------:R-:W-:Y:S01]  /*27d0*/  IMAD.SHL.U32 R5, R4, 0x2, RZ ;  /* 0x0000000204057824 */ /* 0x000fe200078e00ff */
[----:B------:R-:W-:-:S04]  /*27e0*/  ISETP.NE.AND P0, PT, R11, RZ, PT ;  /* 0x000000ff0b00720c */ /* 0x000fc80003f05270 */
[----:B------:R-:W-:Y:S01]  /*27f0*/  LOP3.LUT R5, R19, R6, R5, 0x96, !PT ;  /* 0x0000000613057212 */ /* 0x000fe200078e9605 */
[----:B------:R-:W-:-:S03]  /*2800*/  IMAD.MOV.U32 R6, RZ, RZ, 0x43470000 ;  /* 0x43470000ff067424 */ /* 0x000fc600078e00ff */
[----:B------:R-:W-:Y:S01]  /*2810*/  LOP3.LUT R5, R5, R4, RZ, 0x3c, !PT ;  /* 0x0000000405057212 */ /* 0x000fe200078e3cff */
[----:B------:R-:W-:-:S03]  /*2820*/  IMAD.MOV.U32 R4, RZ, RZ, 0x2f800000 ;  /* 0x2f800000ff047424 */ /* 0x000fc600078e00ff */
[----:B------:R-:W-:-:S04]  /*2830*/  IADD3 R5, PT, PT, R16, 0x587c5, R5 ;  /* 0x000587c510057810 */ /* 0x000fc80007ffe005 */
[----:B------:R-:W-:-:S05]  /*2840*/  I2FP.F32.U32 R5, R5 ;  /* 0x0000000500057245 */ /* 0x000fca0000201000 */
[----:B------:R-:W-:Y:S01]  /*2850*/  FFMA R5, R5, R4, 1.1641532182693481445e-10 ;  /* 0x2f00000005057423 */ /* 0x000fe20000000004 */
[----:B------:R-:W-:-:S03]  /*2860*/  IMAD.MOV.U32 R4, RZ, RZ, RZ ;  /* 0x000000ffff047224 */ /* 0x000fc600078e00ff */
[----:B------:R-:W-:-:S06]  /*2870*/  FFMA R5, R5, R6, 1 ;  /* 0x3f80000005057423 */ /* 0x000fcc0000000006 */
[----:B------:R-:W0:Y:S01]  /*2880*/  F2I.TRUNC.NTZ R5, R5 ;  /* 0x0000000500057305 */ /* 0x000e22000020f100 */
[----:B------:R-:W-:Y:S05]  /*2890*/  @!P1 BRA `(.L_x_12) ;  /* 0x0000000800849947 */ /* 0x000fea0003800000 */
[----:B------:R-:W1:Y:S01]  /*28a0*/  LDCU.64 UR4, c[0x0][0x388] ;  /* 0x00007100ff0477ac */ /* 0x000e620008000a00 */
[----:B------:R-:W-:Y:S01]  /*28b0*/  LOP3.LUT R4, R0, 0x7ffffff0, RZ, 0xc0, !PT ;  /* 0x7ffffff000047812 */ /* 0x000fe200078ec0ff */
[----:B------:R-:W-:Y:S01]  /*28c0*/  BSSY.RECONVERGENT B0, `(.L_x_12) ;  /* 0x000009e000007945 */ /* 0x000fe20003800200 */
[----:B------:R-:W-:-:S03]  /*28d0*/  CS2R R8, SRZ ;  /* 0x0000000000087805 */ /* 0x000fc6000001ff00 */
[----:B------:R-:W-:Y:S02]  /*28e0*/  IMAD.MOV R10, RZ, RZ, -R4 ;  /* 0x000000ffff0a7224 */ /* 0x000fe400078e0a04 */
[----:B-1----:R-:W-:Y:S02]  /*28f0*/  IMAD.U32 R16, RZ, RZ, UR4 ;  /* 0x00000004ff107e24 */ /* 0x002fe4000f8e00ff */
[----:B------:R-:W-:-:S07]  /*2900*/  IMAD.U32 R17, RZ, RZ, UR5 ;  /* 0x00000005ff117e24 */ /* 0x000fce000f8e00ff */
.L_x_13:
[----:B--2---:R-:W2:Y:S02]  /*2910*/  LDG.E.64 R6, desc[UR36][R2.64] ;  /* 0x0000002402067981 */ /* 0x004ea4000c1e1b00 */
[----:B--2---:R-:W-:-:S05]  /*2920*/  IADD3 R14, P1, PT, R6, R8, RZ ;  /* 0x00000008060e7210 */ /* 0x004fca0007f3e0ff */
[----:B------:R-:W-:-:S05]  /*2930*/  IMAD.X R15, R7, 0x1, R9, P1 ;  /* 0x00000001070f7824 */ /* 0x000fca00008e0609 */
[----:B0-----:R0:W-:Y:S04]  /*2940*/  ST.E.U16 desc[UR36][R14.64], R5 ;  /* 0x000000050e007985 */ /* 0x0011e8000c101524 */
[----:B------:R-:W2:Y:S02]  /*2950*/  LDG.E.64 R6, desc[UR36][R2.64] ;  /* 0x0000002402067981 */ /* 0x000ea4000c1e1b00 */
[----:B--2---:R-:W-:-:S05]  /*2960*/  IADD3 R6, P1, PT, R6, R8, RZ ;  /* 0x0000000806067210 */ /* 0x004fca0007f3e0ff */
[----:B------:R-:W-:-:S05]  /*2970*/  IMAD.X R7, R7, 0x1, R9, P1 ;  /* 0x0000000107077824 */ /* 0x000fca00008e0609 */
[----:B------:R1:W2:Y:S02]  /*2980*/  LD.E.U16 R19, desc[UR36][R6.64] ;  /* 0x0000002406137980 */ /* 0x0002a4000c101500 */
[----:B-1----:R-:W-:Y:S02]  /*2990*/  IMAD.MOV.U32 R6, RZ, RZ, R16 ;  /* 0x000000ffff067224 */ /* 0x002fe400078e0010 */
[----:B------:R-:W-:-:S05]  /*29a0*/  IMAD.MOV.U32 R7, RZ, RZ, R17 ;  /* 0x000000ffff077224 */ /* 0x000fca00078e0011 */
[----:B--2---:R1:W-:Y:S04]  /*29b0*/  STG.E.U16 desc[UR36][R6.64], R19 ;  /* 0x0000001306007986 */ /* 0x0043e8000c101524 */
[----:B------:R-:W2:Y:S02]  /*29c0*/  LDG.E.64 R12, desc[UR36][R2.64] ;  /* 0x00000024020c7981 */ /* 0x000ea4000c1e1b00 */
[----:B--2---:R-:W-:-:S05]  /*29d0*/  IADD3 R16, P1, PT, R12, R8, RZ ;  /* 0x000000080c107210 */ /* 0x004fca0007f3e0ff */
[----:B------:R-:W-:-:S05]  /*29e0*/  IMAD.X R17, R13, 0x1, R9, P1 ;  /* 0x000000010d117824 */ /* 0x000fca00008e0609 */
[----:B------:R2:W-:Y:S04]  /*29f0*/  ST.E.U16 desc[UR36][R16.64+0x2], R5 ;  /* 0x0000020510007985 */ /* 0x0005e8000c101524 */
[----:B------:R-:W0:Y:S02]  /*2a00*/  LDG.E.64 R12, desc[UR36][R2.64] ;  /* 0x00000024020c7981 */ /* 0x000e24000c1e1b00 */
[----:B0-----:R-:W-:-:S05]  /*2a10*/  IADD3 R14, P1, PT, R12, R8, RZ ;  /* 0x000000080c0e7210 */ /* 0x001fca0007f3e0ff */
[----:B------:R-:W-:-:S06]  /*2a20*/  IMAD.X R15, R13, 0x1, R9, P1 ;  /* 0x000000010d0f7824 */ /* 0x000fcc00008e0609 */
[----:B------:R-:W3:Y:S04]  /*2a30*/  LD.E.U16 R15, desc[UR36][R14.64+0x2] ;  /* 0x000002240e0f7980 */ /* 0x000ee8000c101500 */
[----:B---3--:R0:W-:Y:S04]  /*2a40*/  STG.E.U16 desc[UR36][R6.64+0x2], R15 ;  /* 0x0000020f06007986 */ /* 0x0081e8000c101524 */
[----:B------:R-:W3:Y:S02]  /*2a50*/  LDG.E.64 R12, desc[UR36][R2.64] ;  /* 0x00000024020c7981 */ /* 0x000ee4000c1e1b00 */
[----:B---3--:R-:W-:-:S05]  /*2a60*/  IADD3 R18, P1, PT, R12, R8, RZ ;  /* 0x000000080c127210 */ /* 0x008fca0007f3e0ff */
[----:B-1----:R-:W-:-:S05]  /*2a70*/  IMAD.X R19, R13, 0x1, R9, P1 ;  /* 0x000000010d137824 */ /* 0x002fca00008e0609 */
[----:B------:R1:W-:Y:S04]  /*2a80*/  ST.E.U16 desc[UR36][R18.64+0x4], R5 ;  /* 0x0000040512007985 */ /* 0x0003e8000c101524 */
[----:B------:R-:W2:Y:S02]  /*2a90*/  LDG.E.64 R12, desc[UR36][R2.64] ;  /* 0x00000024020c7981 */ /* 0x000ea4000c1e1b00 */
[----:B--2---:R-:W-:-:S05]  /*2aa0*/  IADD3 R16, P1, PT, R12, R8, RZ ;  /* 0x000000080c107210 */ /* 0x004fca0007f3e0ff */
[----:B------:R-:W-:-:S06]  /*2ab0*/  IMAD.X R17, R13, 0x1, R9, P1 ;  /* 0x000000010d117824 */ /* 0x000fcc00008e0609 */
[----:B------:R-:W2:Y:S04]  /*2ac0*/  LD.E.U16 R17, desc[UR36][R16.64+0x4] ;  /* 0x0000042410117980 */ /* 0x000ea8000c101500 */
[----:B--2---:R2:W-:Y:S04]  /*2ad0*/  STG.E.U16 desc[UR36][R6.64+0x4], R17 ;  /* 0x0000041106007986 */ /* 0x0045e8000c101524 */
[----:B------:R-:W3:Y:S02]  /*2ae0*/  LDG.E.64 R12, desc[UR36][R2.64] ;  /* 0x00000024020c7981 */ /* 0x000ee4000c1e1b00 */
[----:B---3--:R-:W-:-:S05]  /*2af0*/  IADD3 R14, P1, PT, R12, R8, RZ ;  /* 0x000000080c0e7210 */ /* 0x008fca0007f3e0ff */
[----:B0-----:R-:W-:-:S05]  /*2b00*/  IMAD.X R15, R13, 0x1, R9, P1 ;  /* 0x000000010d0f7824 */ /* 0x001fca00008e0609 */
[----:B------:R0:W-:Y:S04]  /*2b10*/  ST.E.U16 desc[UR36][R14.64+0x6], R5 ;  /* 0x000006050e007985 */ /* 0x0001e8000c101524 */
[----:B------:R-:W1:Y:S02]  /*2b20*/  LDG.E.64 R12, desc[UR36][R2.64] ;  /* 0x00000024020c7981 */ /* 0x000e64000c1e1b00 */
[----:B-1----:R-:W-:-:S05]  /*2b30*/  IADD3 R18, P1, PT, R12, R8, RZ ;  /* 0x000000080c127210 */ /* 0x002fca0007f3e0ff */
[----:B------:R-:W-:-:S06]  /*2b40*/  IMAD.X R19, R13, 0x1, R9, P1 ;  /* 0x000000010d137824 */ /* 0x000fcc00008e0609 */
[----:B------:R-:W3:Y:S04]  /*2b50*/  LD.E.U16 R19, desc[UR36][R18.64+0x6] ;  /* 0x0000062412137980 */ /* 0x000ee8000c101500 */
[----:B---3--:R1:W-:Y:S04]  /*2b60*/  STG.E.U16 desc[UR36][R6.64+0x6], R19 ;  /* 0x0000061306007986 */ /* 0x0083e8000c101524 */
[----:B------:R-:W3:Y:S02]  /*2b70*/  LDG.E.64 R12, desc[UR36][R2.64] ;  /* 0x00000024020c7981 */ /* 0x000ee4000c1e1b00 */
[----:B---3--:R-:W-:-:S05]  /*2b80*/  IADD3 R16, P1, PT, R12, R8, RZ ;  /* 0x000000080c107210 */ /* 0x008fca0007f3e0ff */
[----:B--2---:R-:W-:-:S05]  /*2b90*/  IMAD.X R17, R13, 0x1, R9, P1 ;  /* 0x000000010d117824 */ /* 0x004fca00008e0609 */
        /* <DEDUP_REMOVED lines=90> */
[----:B------:R-:W-:Y:S04]  /*3140*/  ST.E.U16 desc[UR36][R18.64+0x1c], R5 ;  /* 0x00001c0512007985 */ /* 0x000fe8000c101524 */
[----:B------:R-:W2:Y:S02]  /*3150*/  LDG.E.64 R12, desc[UR36][R2.64] ;  /* 0x00000024020c7981 */ /* 0x000ea4000c1e1b00 */
[----:B--2---:R-:W-:-:S05]  /*3160*/  IADD3 R16, P1, PT, R12, R8, RZ ;  /* 0x000000080c107210 */ /* 0x004fca0007f3e0ff */
[----:B------:R-:W-:-:S06]  /*3170*/  IMAD.X R17, R13, 0x1, R9, P1 ;  /* 0x000000010d117824 */ /* 0x000fcc00008e0609 */
[----:B------:R-:W2:Y:S04]  /*3180*/  LD.E.U16 R17, desc[UR36][R16.64+0x1c] ;  /* 0x00001c2410117980 */ /* 0x000ea8000c101500 */
[----:B--2---:R1:W-:Y:S04]  /*3190*/  STG.E.U16 desc[UR36][R6.64+0x1c], R17 ;  /* 0x00001c1106007986 */ /* 0x0043e8000c101524 */
[----:B------:R-:W2:Y:S02]  /*31a0*/  LDG.E.64 R12, desc[UR36][R2.64] ;  /* 0x00000024020c7981 */ /* 0x000ea4000c1e1b00 */
[----:B--2---:R-:W-:-:S05]  /*31b0*/  IADD3 R14, P1, PT, R12, R8, RZ ;  /* 0x000000080c0e7210 */ /* 0x004fca0007f3e0ff */
[----:B0-----:R-:W-:-:S05]  /*31c0*/  IMAD.X R15, R13, 0x1, R9, P1 ;  /* 0x000000010d0f7824 */ /* 0x001fca00008e0609 */
[----:B------:R2:W-:Y:S04]  /*31d0*/  ST.E.U16 desc[UR36][R14.64+0x1e], R5 ;  /* 0x00001e050e007985 */ /* 0x0005e8000c101524 */
[----:B------:R-:W3:Y:S02]  /*31e0*/  LDG.E.64 R12, desc[UR36][R2.64] ;  /* 0x00000024020c7981 */ /* 0x000ee4000c1e1b00 */
[----:B---3--:R-:W-:-:S05]  /*31f0*/  IADD3 R12, P1, PT, R12, R8, RZ ;  /* 0x000000080c0c7210 */ /* 0x008fca0007f3e0ff */
[----:B------:R-:W-:-:S06]  /*3200*/  IMAD.X R13, R13, 0x1, R9, P1 ;  /* 0x000000010d0d7824 */ /* 0x000fcc00008e0609 */
[----:B------:R-:W3:Y:S01]  /*3210*/  LD.E.U16 R13, desc[UR36][R12.64+0x1e] ;  /* 0x00001e240c0d7980 */ /* 0x000ee2000c101500 */
[----:B------:R-:W-:Y:S01]  /*3220*/  VIADD R10, R10, 0x10 ;  /* 0x000000100a0a7836 */ /* 0x000fe20000000000 */
[----:B------:R-:W-:Y:S02]  /*3230*/  IADD3 R16, P3, PT, R6, 0x20, RZ ;  /* 0x0000002006107810 */ /* 0x000fe40007f7e0ff */
[----:B------:R-:W-:Y:S02]  /*3240*/  IADD3 R8, P2, PT, R8, 0x20, RZ ;  /* 0x0000002008087810 */ /* 0x000fe40007f5e0ff */
[----:B------:R-:W-:Y:S01]  /*3250*/  ISETP.NE.AND P1, PT, R10, RZ, PT ;  /* 0x000000ff0a00720c */ /* 0x000fe20003f25270 */
[----:B-1----:R-:W-:Y:S02]  /*3260*/  IMAD.X R17, RZ, RZ, R7, P3 ;  /* 0x000000ffff117224 */ /* 0x002fe400018e0607 */
[----:B------:R-:W-:Y:S01]  /*3270*/  IMAD.X R9, RZ, RZ, R9, P2 ;  /* 0x000000ffff097224 */ /* 0x000fe200010e0609 */
[----:B---3--:R2:W-:Y:S09]  /*3280*/  STG.E.U16 desc[UR36][R6.64+0x1e], R13 ;  /* 0x00001e0d06007986 */ /* 0x0085f2000c101524 */
[----:B------:R-:W-:Y:S05]  /*3290*/  @P1 BRA `(.L_x_13) ;  /* 0xfffffff4009c1947 */ /* 0x000fea000383ffff */
[----:B------:R-:W-:Y:S05]  /*32a0*/  BSYNC.RECONVERGENT B0 ;  /* 0x0000000000007941 */ /* 0x000fea0003800200 */
.L_x_12:
[----:B------:R-:W-:Y:S05]  /*32b0*/  @!P0 EXIT ;  /* 0x000000000000894d */ /* 0x000fea0003800000 */
[----:B------:R-:W-:Y:S02]  /*32c0*/  ISETP.GE.U32.AND P0, PT, R11, 0x8, PT ;  /* 0x000000080b00780c */ /* 0x000fe40003f06070 */
[----:B------:R-:W-:-:S04]  /*32d0*/  LOP3.LUT R16, R0, 0x7, RZ, 0xc0, !PT ;  /* 0x0000000700107812 */ /* 0x000fc800078ec0ff */
[----:B------:R-:W-:-:S07]  /*32e0*/  ISETP.NE.AND P1, PT, R16, RZ, PT ;  /* 0x000000ff1000720c */ /* 0x000fce0003f25270 */
[----:B------:R-:W-:Y:S06]  /*32f0*/  @!P0 BRA `(.L_x_14) ;  /* 0x0000000000ec8947 */ /* 0x000fec0003800000 */
[----:B--2---:R-:W2:Y:S02]  /*3300*/  LDG.E.64 R6, desc[UR36][R2.64] ;  /* 0x0000002402067981 */ /* 0x004ea4000c1e1b00 */
[----:B--2---:R-:W-:-:S05]  /*3310*/  IMAD.WIDE.U32 R8, R4, 0x2, R6 ;  /* 0x0000000204087825 */ /* 0x004fca00078e0006 */
[----:B0-----:R0:W-:Y:S04]  /*3320*/  ST.E.U16 desc[UR36][R8.64], R5 ;  /* 0x0000000508007985 */ /* 0x0011e8000c101524 */
[----:B------:R-:W2:Y:S02]  /*3330*/  LDG.E.64 R6, desc[UR36][R2.64] ;  /* 0x0000002402067981 */ /* 0x000ea4000c1e1b00 */
[C---:B--2---:R-:W-:Y:S02]  /*3340*/  IMAD.WIDE.U32 R10, R4.reuse, 0x2, R6 ;  /* 0x00000002040a7825 */ /* 0x044fe400078e0006 */
[----:B------:R-:W1:Y:S04]  /*3350*/  LDC.64 R6, c[0x0][0x388] ;  /* 0x0000e200ff067b82 */ /* 0x000e680000000a00 */
[----:B------:R-:W2:Y:S01]  /*3360*/  LD.E.U16 R11, desc[UR36][R10.64] ;  /* 0x000000240a0b7980 */ /* 0x000ea2000c101500 */
[----:B-1----:R-:W-:-:S05]  /*3370*/  IMAD.WIDE.U32 R6, R4, 0x2, R6 ;  /* 0x0000000204067825 */ /* 0x002fca00078e0006 */
[----:B--2---:R1:W-:Y:S04]  /*3380*/  STG.E.U16 desc[UR36][R6.64], R11 ;  /* 0x0000000b06007986 */ /* 0x0043e8000c101524 */
[----:B------:R-:W2:Y:S02]  /*3390*/  LDG.E.64 R12, desc[UR36][R2.64] ;  /* 0x00000024020c7981 */ /* 0x000ea4000c1e1b00 */
[----:B--2---:R-:W-:-:S05]  /*33a0*/  IMAD.WIDE.U32 R12, R4, 0x2, R12 ;  /* 0x00000002040c7825 */ /* 0x004fca00078e000c */
[----:B------:R2:W-:Y:S04]  /*33b0*/  ST.E.U16 desc[UR36][R12.64+0x2], R5 ;  /* 0x000002050c007985 */ /* 0x0005e8000c101524 */
[----:B------:R-:W3:Y:S02]  /*33c0*/  LDG.E.64 R14, desc[UR36][R2.64] ;  /* 0x00000024020e7981 */ /* 0x000ee4000c1e1b00 */
[----:B---3--:R-:W-:-:S06]  /*33d0*/  IMAD.WIDE.U32 R14, R4, 0x2, R14 ;  /* 0x00000002040e7825 */ /* 0x008fcc00078e000e */
[----:B------:R-:W3:Y:S04]  /*33e0*/  LD.E.U16 R15, desc[UR36][R14.64+0x2] ;  /* 0x000002240e0f7980 */ /* 0x000ee8000c101500 */
[----:B---3--:R3:W-:Y:S04]  /*33f0*/  STG.E.U16 desc[UR36][R6.64+0x2], R15 ;  /* 0x0000020f06007986 */ /* 0x0087e8000c101524 */
[----:B0-----:R-:W4:Y:S02]  /*3400*/  LDG.E.64 R8, desc[UR36][R2.64] ;  /* 0x0000002402087981 */ /* 0x001f24000c1e1b00 */
[----:B----4-:R-:W-:-:S05]  /*3410*/  IMAD.WIDE.U32 R8, R4, 0x2, R8 ;  /* 0x0000000204087825 */ /* 0x010fca00078e0008 */
[----:B------:R0:W-:Y:S04]  /*3420*/  ST.E.U16 desc[UR36][R8.64+0x4], R5 ;  /* 0x0000040508007985 */ /* 0x0001e8000c101524 */
[----:B-1----:R-:W4:Y:S02]  /*3430*/  LDG.E.64 R10, desc[UR36][R2.64] ;  /* 0x00000024020a7981 */ /* 0x002f24000c1e1b00 */
[----:B----4-:R-:W-:-:S06]  /*3440*/  IMAD.WIDE.U32 R10, R4, 0x2, R10 ;  /* 0x00000002040a7825 */ /* 0x010fcc00078e000a */
[----:B------:R-:W4:Y:S04]  /*3450*/  LD.E.U16 R11, desc[UR36][R10.64+0x4] ;  /* 0x000004240a0b7980 */ /* 0x000f28000c101500 */
[----:B----4-:R1:W-:Y:S04]  /*3460*/  STG.E.U16 desc[UR36][R6.64+0x4], R11 ;  /* 0x0000040b06007986 */ /* 0x0103e8000c101524 */
[----:B--2---:R-:W2:Y:S02]  /*3470*/  LDG.E.64 R12, desc[UR36][R2.64] ;  /* 0x00000024020c7981 */ /* 0x004ea4000c1e1b00 */
[----:B--2---:R-:W-:-:S05]  /*3480*/  IMAD.WIDE.U32 R12, R4, 0x2, R12 ;  /* 0x00000002040c7825 */ /* 0x004fca00078e000c */
[----:B------:R2:W-:Y:S04]  /*3490*/  ST.E.U16 desc[UR36][R12.64+0x6], R5 ;  /* 0x000006050c007985 */ /* 0x0005e8000c101524 */
[----:B---3--:R-:W3:Y:S02]  /*34a0*/  LDG.E.64 R14, desc[UR36][R2.64] ;  /* 0x00000024020e7981 */ /* 0x008ee4000c1e1b00 */
        /* <DEDUP_REMOVED lines=20> */
[----:B-1----:R-:W5:Y:S02]  /*35f0*/  LDG.E.64 R10, desc[UR36][R2.64] ;  /* 0x00000024020a7981 */ /* 0x002f64000c1e1b00 */
[----:B-----5:R-:W-:-:S06]  /*3600*/  IMAD.WIDE.U32 R10, R4, 0x2, R10 ;  /* 0x00000002040a7825 */ /* 0x020fcc00078e000a */
[----:B------:R-:W5:Y:S04]  /*3610*/  LD.E.U16 R11, desc[UR36][R10.64+0xc] ;  /* 0x00000c240a0b7980 */ /* 0x000f68000c101500 */
[----:B-----5:R4:W-:Y:S04]  /*3620*/  STG.E.U16 desc[UR36][R6.64+0xc], R11 ;  /* 0x00000c0b06007986 */ /* 0x0209e8000c101524 */
[----:B--2---:R-:W2:Y:S02]  /*3630*/  LDG.E.64 R12, desc[UR36][R2.64] ;  /* 0x00000024020c7981 */ /* 0x004ea4000c1e1b00 */
[----:B--2---:R-:W-:-:S05]  /*3640*/  IMAD.WIDE.U32 R12, R4, 0x2, R12 ;  /* 0x00000002040c7825 */ /* 0x004fca00078e000c */
[----:B------:R4:W-:Y:S04]  /*3650*/  ST.E.U16 desc[UR36][R12.64+0xe], R5 ;  /* 0x00000e050c007985 */ /* 0x0009e8000c101524 */
[----:B---3--:R-:W2:Y:S02]  /*3660*/  LDG.E.64 R14, desc[UR36][R2.64] ;  /* 0x00000024020e7981 */ /* 0x008ea4000c1e1b00 */
[----:B--2---:R-:W-:-:S06]  /*3670*/  IMAD.WIDE.U32 R14, R4, 0x2, R14 ;  /* 0x00000002040e7825 */ /* 0x004fcc00078e000e */
[----:B------:R-:W2:Y:S01]  /*3680*/  LD.E.U16 R15, desc[UR36][R14.64+0xe] ;  /* 0x00000e240e0f7980 */ /* 0x000ea2000c101500 */
[----:B------:R-:W-:-:S03]  /*3690*/  VIADD R4, R4, 0x8 ;  /* 0x0000000804047836 */ /* 0x000fc60000000000 */
[----:B--2---:R4:W-:Y:S04]  /*36a0*/  STG.E.U16 desc[UR36][R6.64+0xe], R15 ;  /* 0x00000e0f06007986 */ /* 0x0049e8000c101524 */
.L_x_14:
[----:B------:R-:W-:Y:S05]  /*36b0*/  @!P1 EXIT ;  /* 0x000000000000994d */ /* 0x000fea0003800000 */
[----:B------:R-:W-:Y:S02]  /*36c0*/  ISETP.GE.U32.AND P0, PT, R16, 0x4, PT ;  /* 0x000000041000780c */ /* 0x000fe40003f06070 */
[----:B------:R-:W-:-:S04]  /*36d0*/  LOP3.LUT R0, R0, 0x3, RZ, 0xc0, !PT ;  /* 0x0000000300007812 */ /* 0x000fc800078ec0ff */
[----:B------:R-:W-:-:S07]  /*36e0*/  ISETP.NE.AND P1, PT, R0, RZ, PT ;  /* 0x000000ff0000720c */ /* 0x000fce0003f25270 */
[----:B------:R-:W-:Y:S06]  /*36f0*/  @!P0 BRA `(.L_x_15) ;  /* 0x00000000007c8947 */ /* 0x000fec0003800000 */
[----:B--2-4-:R-:W2:Y:S02]  /*3700*/  LDG.E.64 R6, desc[UR36][R2.64] ;  /* 0x0000002402067981 */ /* 0x014ea4000c1e1b00 */
        /* <DEDUP_REMOVED lines=30> */
.L_x_15:
[----:B------:R-:W-:Y:S05]  /*38f0*/  @!P1 EXIT ;  /* 0x000000000000994d */ /* 0x000fea0003800000 */
[----:B0-2-4-:R-:W-:-:S04]  /*3900*/  IMAD.WIDE.U32 R6, R4, 0x2, RZ ;  /* 0x0000000204067825 */ /* 0x015fc800078e00ff */
[----:B------:R-:W-:Y:S02]  /*3910*/  IMAD.MOV R0, RZ, RZ, -R0 ;  /* 0x000000ffff007224 */ /* 0x000fe400078e0a00 */
[----:B------:R-:W-:Y:S02]  /*3920*/  IMAD.MOV.U32 R13, RZ, RZ, R6 ;  /* 0x000000ffff0d7224 */ /* 0x000fe400078e0006 */
[----:B------:R-:W-:-:S07]  /*3930*/  IMAD.MOV.U32 R15, RZ, RZ, R7 ;  /* 0x000000ffff0f7224 */ /* 0x000fce00078e0007 */
.L_x_16:
[----:B-1----:R-:W2:Y:S01]  /*3940*/  LDG.E.64 R6, desc[UR36][R2.64] ;  /* 0x0000002402067981 */ /* 0x002ea2000c1e1b00 */
[----:B------:R-:W0:Y:S01]  /*3950*/  LDCU.64 UR4, c[0x0][0x388] ;  /* 0x00007100ff0477ac */ /* 0x000e220008000a00 */
[----:B--2---:R-:W-:-:S05]  /*3960*/  IADD3 R8, P0, PT, R6, R13, RZ ;  /* 0x0000000d06087210 */ /* 0x004fca0007f1e0ff */
[----:B------:R-:W-:-:S05]  /*3970*/  IMAD.X R9, R7, 0x1, R15, P0 ;  /* 0x0000000107097824 */ /* 0x000fca00000e060f */
[----:B------:R1:W-:Y:S04]  /*3980*/  ST.E.U16 desc[UR36][R8.64], R5 ;  /* 0x0000000508007985 */ /* 0x0003e8000c101524 */
[----:B------:R-:W2:Y:S02]  /*3990*/  LDG.E.64 R6, desc[UR36][R2.64] ;  /* 0x0000002402067981 */ /* 0x000ea4000c1e1b00 */
[----:B--2---:R-:W-:-:S05]  /*39a0*/  IADD3 R6, P0, PT, R6, R13, RZ ;  /* 0x0000000d06067210 */ /* 0x004fca0007f1e0ff */
[----:B------:R-:W-:-:S06]  /*39b0*/  IMAD.X R7, R7, 0x1, R15, P0 ;  /* 0x0000000107077824 */ /* 0x000fcc00000e060f */
[----:B------:R-:W2:Y:S01]  /*39c0*/  LD.E.U16 R7, desc[UR36][R6.64] ;  /* 0x0000002406077980 */ /* 0x000ea2000c101500 */
[C---:B0-----:R-:W-:Y:S01]  /*39d0*/  IADD3 R10, P0, PT, R13.reuse, UR4, RZ ;  /* 0x000000040d0a7c10 */ /* 0x041fe2000ff1e0ff */
[----:B------:R-:W-:Y:S01]  /*39e0*/  VIADD R0, R0, 0x1 ;  /* 0x0000000100007836 */ /* 0x000fe20000000000 */
[----:B------:R-:W-:Y:S02]  /*39f0*/  IADD3 R13, P1, PT, R13, 0x2, RZ ;  /* 0x000000020d0d7810 */ /* 0x000fe40007f3e0ff */
[----:B------:R-:W-:Y:S02]  /*3a00*/  IADD3.X R11, PT, PT, R15, UR5, RZ, P0, !PT ;  /* 0x000000050f0b7c10 */ /* 0x000fe400087fe4ff */
[----:B------:R-:W-:Y:S01]  /*3a10*/  ISETP.NE.AND P0, PT, R0, RZ, PT ;  /* 0x000000ff0000720c */ /* 0x000fe20003f05270 */
[----:B------:R-:W-:Y:S02]  /*3a20*/  IMAD.X R15, RZ, RZ, R15, P1 ;  /* 0x000000ffff0f7224 */ /* 0x000fe400008e060f */
[----:B--2---:R1:W-:Y:S10]  /*3a30*/  STG.E.U16 desc[UR36][R10.64], R7 ;  /* 0x000000070a007986 */ /* 0x0043f4000c101524 */
[----:B------:R-:W-:Y:S05]  /*3a40*/  @P0 BRA `(.L_x_16) ;  /* 0xfffffffc00bc0947 */ /* 0x000fea000383ffff */
[----:B------:R-:W-:Y:S05]  /*3a50*/  EXIT ;  /* 0x000000000000794d */ /* 0x000fea0003800000 */
.L_x_17:
[----:B------:R-:W-:-:S00]  /*3a60*/  BRA `(.L_x_17) ;  /* 0xfffffffc00fc7947 */ /* 0x000fc0000383ffff */
[----:B------:R-:W-:-:S00]  /*3a70*/  NOP ;  /* 0x0000000000007918 */ /* 0x000fc00000000000 */
        /* <DEDUP_REMOVED lines=8> */
.L_x_41:


//--------------------- .text._Z10AnimalInitP6Animal --------------------------
	.section	.text._Z10AnimalInitP6Animal,"ax",@progbits
	.align	128
        .global         _Z10AnimalInitP6Animal
        .type           _Z10AnimalInitP6Animal,@function
        .size           _Z10AnimalInitP6Animal,(.L_x_42 - _Z10AnimalInitP6Animal)
        .other          _Z10AnimalInitP6Animal,@"STO_CUDA_ENTRY STV_DEFAULT"
_Z10AnimalInitP6Animal:
.text._Z10AnimalInitP6Animal:
[----:B------:R-:W-:Y:S01]  /*0000*/  LDC R1, c[0x0][0x37c] ;  /* 0x0000df00ff017b82 */ /* 0x000fe20000000800 */
[----:B------:R-:W-:Y:S05]  /*0010*/  EXIT ;  /* 0x000000000000794d */ /* 0x000fea0003800000 */
.L_x_18:
        /* <DEDUP_REMOVED lines=14> */
.L_x_42:


//--------------------- .text._Z8NodeInitP4Node   --------------------------
	.section	.text._Z8NodeInitP4Node,"ax",@progbits
	.align	128
        .global         _Z8NodeInitP4Node
        .type           _Z8NodeInitP4Node,@function
        .size           _Z8NodeInitP4Node,(.L_x_43 - _Z8NodeInitP4Node)
        .other          _Z8NodeInitP4Node,@"STO_CUDA_ENTRY STV_DEFAULT"
_Z8NodeInitP4Node:
.text._Z8NodeInitP4Node:
[----:B------:R-:W-:Y:S01]  /*0000*/  LDC R1, c[0x0][0x37c] ;  /* 0x0000df00ff017b82 */ /* 0x000fe20000000800 */
[----:B------:R-:W0:Y:S07]  /*0010*/  S2R R5, SR_TID.X ;  /* 0x0000000000057919 */ /* 0x000e2e0000002100 */
[----:B------:R-:W0:Y:S01]  /*0020*/  LDC.64 R2, c[0x0][0x380] ;  /* 0x0000e000ff027b82 */ /* 0x000e220000000a00 */
[----:B------:R-:W1:Y:S01]  /*0030*/  LDCU.64 UR4, c[0x0][0x358] ;  /* 0x00006b00ff0477ac */ /* 0x000e620008000a00 */
[----:B------:R-:W-:-:S02]  /*0040*/  HFMA2 R7, -RZ, RZ, 0, 1.1920928955078125e-06 ;  /* 0x00000014ff077431 */ /* 0x000fc400000001ff */
[----:B0-----:R-:W-:-:S05]  /*0050*/  IMAD.WIDE.U32 R2, R5, 0x38, R2 ;  /* 0x0000003805027825 */ /* 0x001fca00078e0002 */
[----:B-1----:R-:W-:Y:S01]  /*0060*/  STG.E desc[UR4][R2.64+0x30], R7 ;  /* 0x0000300702007986 */ /* 0x002fe2000c101904 */
[----:B------:R-:W-:Y:S05]  /*0070*/  EXIT ;  /* 0x000000000000794d */ /* 0x000fea0003800000 */
.L_x_19:
        /* <DEDUP_REMOVED lines=16> */
.L_x_43:


//--------------------- .text._Z13ApplyMomentumP4Node --------------------------
	.section	.text._Z13ApplyMomentumP4Node,"ax",@progbits
	.align	128
        .global         _Z13ApplyMomentumP4Node
        .type           _Z13ApplyMomentumP4Node,@function
        .size           _Z13ApplyMomentumP4Node,(.L_x_39 - _Z13ApplyMomentumP4Node)
        .other          _Z13ApplyMomentumP4Node,@"STO_CUDA_ENTRY STV_DEFAULT"
_Z13ApplyMomentumP4Node:
.text._Z13ApplyMomentumP4Node:
[----:B------:R-:W-:Y:S01]  /*0000*/  LDC R1, c[0x0][0x37c] ;  /* 0x0000df00ff017b82 */ /* 0x000fe20000000800 */
[----:B------:R-:W0:Y:S07]  /*0010*/  S2R R3, SR_TID.X ;  /* 0x0000000000037919 */ /* 0x000e2e0000002100 */
[----:B------:R-:W0:Y:S01]  /*0020*/  LDC.64 R4, c[0x0][0x380] ;  /* 0x0000e000ff047b82 */ /* 0x000e220000000a00 */
[----:B------:R-:W1:Y:S01]  /*0030*/  LDCU.64 UR6, c[0x0][0x358] ;  /* 0x00006b00ff0677ac */ /* 0x000e620008000a00 */
[----:B0-----:R-:W-:-:S05]  /*0040*/  IMAD.WIDE.U32 R4, R3, 0x38, R4 ;  /* 0x0000003803047825 */ /* 0x001fca00078e0004 */
[----:B-1----:R-:W2:Y:S01]  /*0050*/  LDG.E.64 R8, desc[UR6][R4.64+0x18] ;  /* 0x0000180604087981 */ /* 0x002ea2000c1e1b00 */
[----:B------:R-:W0:Y:S01]  /*0060*/  MUFU.RCP64H R3, 100 ;  /* 0x4059000000037908 */ /* 0x000e220000001800 */
[----:B------:R-:W-:Y:S01]  /*0070*/  IMAD.MOV.U32 R10, RZ, RZ, 0x0 ;  /* 0x00000000ff0a7424 */ /* 0x000fe200078e00ff */
[----:B------:R-:W-:Y:S01]  /*0080*/  UMOV UR4, URZ ;  /* 0x000000ff00047c82 */ /* 0x000fe20008000000 */
[----:B------:R-:W-:Y:S01]  /*0090*/  IMAD.MOV.U32 R11, RZ, RZ, 0x40590000 ;  /* 0x40590000ff0b7424 */ /* 0x000fe200078e00ff */
[----:B------:R-:W-:Y:S01]  /*00a0*/  BSSY.RECONVERGENT B0, `(.L_x_20) ;  /* 0x0000015000007945 */ /* 0x000fe20003800200 */
[----:B------:R-:W-:-:S06]  /*00b0*/  IMAD.MOV.U32 R2, RZ, RZ, 0x1 ;  /* 0x00000001ff027424 */ /* 0x000fcc00078e00ff */
[----:B0-----:R-:W-:-:S08]  /*00c0*/  DFMA R6, R2, -R10, 1 ;  /* 0x3ff000000206742b */ /* 0x001fd0000000080a */
[----:B------:R-:W-:-:S08]  /*00d0*/  DFMA R6, R6, R6, R6 ;  /* 0x000000060606722b */ /* 0x000fd00000000006 */
[----:B------:R-:W-:-:S08]  /*00e0*/  DFMA R6, R2, R6, R2 ;  /* 0x000000060206722b */ /* 0x000fd00000000002 */
[----:B------:R-:W-:-:S08]  /*00f0*/  DFMA R2, R6, -R10, 1 ;  /* 0x3ff000000602742b */ /* 0x000fd0000000080a */
[----:B------:R-:W-:-:S08]  /*0100*/  DFMA R2, R6, R2, R6 ;  /* 0x000000020602722b */ /* 0x000fd00000000006 */
[----:B--2---:R-:W-:Y:S01]  /*0110*/  DMUL R6, R8, R2 ;  /* 0x0000000208067228 */ /* 0x004fe20000000000 */
[----:B------:R-:W-:-:S07]  /*0120*/  FSETP.GEU.AND P1, PT, |R9|, 6.5827683646048100446e-37, PT ;  /* 0x036000000900780b */ /* 0x000fce0003f2e200 */
[----:B------:R-:W-:-:S08]  /*0130*/  DFMA R10, R6, -100, R8 ;  /* 0xc0590000060a782b */ /* 0x000fd00000000008 */
[----:B------:R-:W-:Y:S01]  /*0140*/  DFMA R2, R2, R10, R6 ;  /* 0x0000000a0202722b */ /* 0x000fe20000000006 */
[----:B------:R-:W-:-:S09]  /*0150*/  IMAD.MOV.U32 R7, RZ, RZ, 0x40590000 ;  /* 0x40590000ff077424 */ /* 0x000fd200078e00ff */
[----:B------:R-:W-:-:S05]  /*0160*/  FFMA R0, RZ, 3.390625, R3 ;  /* 0x40590000ff007823 */ /* 0x000fca0000000003 */
[----:B------:R-:W-:-:S13]  /*0170*/  FSETP.GT.AND P0, PT, |R0|, 1.469367938527859385e-39, PT ;  /* 0x001000000000780b */ /* 0x000fda0003f04200 */
[----:B------:R-:W-:Y:S05]  /*0180*/  @P0 BRA P1, `(.L_x_21) ;  /* 0x0000000000180947 */ /* 0x000fea0000800000 */
[----:B------:R-:W-:Y:S01]  /*0190*/  IMAD.MOV.U32 R10, RZ, RZ, R8 ;  /* 0x000000ffff0a7224 */ /* 0x000fe200078e0008 */
[----:B------:R-:W-:Y:S01]  /*01a0*/  MOV R0, 0x1d0 ;  /* 0x000001d000007802 */ /* 0x000fe20000000f00 */
[----:B------:R-:W-:-:S07]  /*01b0*/  IMAD.MOV.U32 R11, RZ, RZ, R9 ;  /* 0x000000ffff0b7224 */ /* 0x000fce00078e0009 */
[----:B------:R-:W-:Y:S05]  /*01c0*/  CALL.REL.NOINC `($__internal_0_$__cuda_sm20_div_rn_f64_full) ;  /* 0x00000000008c7944 */ /* 0x000fea0003c00000 */
[----:B------:R-:W-:Y:S02]  /*01d0*/  IMAD.MOV.U32 R2, RZ, RZ, R12 ;  /* 0x000000ffff027224 */ /* 0x000fe400078e000c */
[----:B------:R-:W-:-:S07]  /*01e0*/  IMAD.MOV.U32 R3, RZ, RZ, R13 ;  /* 0x000000ffff037224 */ /* 0x000fce00078e000d */
.L_x_21:
[----:B------:R-:W-:Y:S05]  /*01f0*/  BSYNC.RECONVERGENT B0 ;  /* 0x0000000000007941 */ /* 0x000fea0003800200 */
.L_x_20:
[----:B------:R-:W2:Y:S04]  /*0200*/  LDG.E.64 R8, desc[UR6][R4.64+0x20] ;  /* 0x0000200604087981 */ /* 0x000ea8000c1e1b00 */
[----:B------:R-:W3:Y:S01]  /*0210*/  LDG.E.64 R10, desc[UR6][R4.64] ;  /* 0x00000006040a7981 */ /* 0x000ee2000c1e1b00 */
[----:B------:R-:W0:Y:S01]  /*0220*/  MUFU.RCP64H R13, 100 ;  /* 0x40590000000d7908 */ /* 0x000e220000001800 */
[----:B------:R-:W-:Y:S01]  /*0230*/  IMAD.MOV.U32 R14, RZ, RZ, 0x0 ;  /* 0x00000000ff0e7424 */ /* 0x000fe200078e00ff */
[----:B------:R-:W-:Y:S01]  /*0240*/  BSSY.RECONVERGENT B0, `(.L_x_22) ;  /* 0x0000017000007945 */ /* 0x000fe20003800200 */
[----:B------:R-:W-:Y:S02]  /*0250*/  IMAD.MOV.U32 R15, RZ, RZ, 0x40590000 ;  /* 0x40590000ff0f7424 */ /* 0x000fe400078e00ff */
[----:B------:R-:W-:-:S06]  /*0260*/  IMAD.MOV.U32 R12, RZ, RZ, 0x1 ;  /* 0x00000001ff0c7424 */ /* 0x000fcc00078e00ff */
[----:B0-----:R-:W-:-:S08]  /*0270*/  DFMA R16, R12, -R14, 1 ;  /* 0x3ff000000c10742b */ /* 0x001fd0000000080e */
[----:B------:R-:W-:-:S08]  /*0280*/  DFMA R16, R16, R16, R16 ;  /* 0x000000101010722b */ /* 0x000fd00000000010 */
[----:B------:R-:W-:-:S08]  /*0290*/  DFMA R16, R12, R16, R12 ;  /* 0x000000100c10722b */ /* 0x000fd0000000000c */
[----:B------:R-:W-:-:S08]  /*02a0*/  DFMA R14, R16, -R14, 1 ;  /* 0x3ff00000100e742b */ /* 0x000fd0000000080e */
[----:B------:R-:W-:-:S08]  /*02b0*/  DFMA R16, R16, R14, R16 ;  /* 0x0000000e1010722b */ /* 0x000fd00000000010 */
[----:B--2---:R-:W-:Y:S01]  /*02c0*/  DMUL R12, R16, R8 ;  /* 0x00000008100c7228 */ /* 0x004fe20000000000 */
[----:B------:R-:W-:Y:S01]  /*02d0*/  FSETP.GEU.AND P1, PT, |R9|, 6.5827683646048100446e-37, PT ;  /* 0x036000000900780b */ /* 0x000fe20003f2e200 */
[----:B---3--:R-:W-:-:S06]  /*02e0*/  DADD R10, R10, R2 ;  /* 0x000000000a0a7229 */ /* 0x008fcc0000000002 */
[----:B------:R-:W-:Y:S01]  /*02f0*/  DFMA R14, R12, -100, R8 ;  /* 0xc05900000c0e782b */ /* 0x000fe20000000008 */
[----:B------:R0:W-:Y:S07]  /*0300*/  STG.E.64 desc[UR6][R4.64], R10 ;  /* 0x0000000a04007986 */ /* 0x0001ee000c101b06 */
[----:B------:R-:W-:-:S10]  /*0310*/  DFMA R2, R16, R14, R12 ;  /* 0x0000000e1002722b */ /* 0x000fd4000000000c */
[----:B------:R-:W-:-:S05]  /*0320*/  FFMA R0, RZ, 3.390625, R3 ;  /* 0x40590000ff007823 */ /* 0x000fca0000000003 */
[----:B------:R-:W-:-:S13]  /*0330*/  FSETP.GT.AND P0, PT, |R0|, 1.469367938527859385e-39, PT ;  /* 0x001000000000780b */ /* 0x000fda0003f04200 */
[----:B0-----:R-:W-:Y:S05]  /*0340*/  @P0 BRA P1, `(.L_x_23) ;  /* 0x0000000000180947 */ /* 0x001fea0000800000 */
[----:B------:R-:W-:Y:S01]  /*0350*/  IMAD.MOV.U32 R10, RZ, RZ, R8 ;  /* 0x000000ffff0a7224 */ /* 0x000fe200078e0008 */
[----:B------:R-:W-:Y:S01]  /*0360*/  MOV R0, 0x390 ;  /* 0x0000039000007802 */ /* 0x000fe20000000f00 */
[----:B------:R-:W-:-:S07]  /*0370*/  IMAD.MOV.U32 R11, RZ, RZ, R9 ;  /* 0x000000ffff0b7224 */ /* 0x000fce00078e0009 */
[----:B------:R-:W-:Y:S05]  /*0380*/  CALL.REL.NOINC `($__internal_0_$__cuda_sm20_div_rn_f64_full) ;  /* 0x00000000001c7944 */ /* 0x000fea0003c00000 */
[----:B------:R-:W-:Y:S02]  /*0390*/  IMAD.MOV.U32 R2, RZ, RZ, R12 ;  /* 0x000000ffff027224 */ /* 0x000fe400078e000c */
[----:B------:R-:W-:-:S07]  /*03a0*/  IMAD.MOV.U32 R3, RZ, RZ, R13 ;  /* 0x000000ffff037224 */ /* 0x000fce00078e000d */
.L_x_23:
[----:B------:R-:W-:Y:S05]  /*03b0*/  BSYNC.RECONVERGENT B0 ;  /* 0x0000000000007941 */ /* 0x000fea0003800200 */
.L_x_22:
[----:B------:R-:W2:Y:S02]  /*03c0*/  LDG.E.64 R6, desc[UR6][R4.64+0x8] ;  /* 0x0000080604067981 */ /* 0x000ea4000c1e1b00 */
[----:B--2---:R-:W-:-:S07]  /*03d0*/  DADD R6, R6, R2 ;  /* 0x0000000006067229 */ /* 0x004fce0000000002 */
[----:B------:R-:W-:Y:S01]  /*03e0*/  STG.E.64 desc[UR6][R4.64+0x8], R6 ;  /* 0x0000080604007986 */ /* 0x000fe2000c101b06 */
[----:B------:R-:W-:Y:S05]  /*03f0*/  EXIT ;  /* 0x000000000000794d */ /* 0x000fea0003800000 */
        .weak           $__internal_0_$__cuda_sm20_div_rn_f64_full
        .type           $__internal_0_$__cuda_sm20_div_rn_f64_full,@function
        .size           $__internal_0_$__cuda_sm20_div_rn_f64_full,(.L_x_39 - $__internal_0_$__cuda_sm20_div_rn_f64_full)
$__internal_0_$__cuda_sm20_div_rn_f64_full:
[C---:B------:R-:W-:Y:S01]  /*0400*/  FSETP.GEU.AND P0, PT, |R7|.reuse, 1.469367938527859385e-39, PT ;  /* 0x001000000700780b */ /* 0x040fe20003f0e200 */
[----:B------:R-:W-:Y:S01]  /*0410*/  IMAD.U32 R6, RZ, RZ, UR4 ;  /* 0x00000004ff067e24 */ /* 0x000fe2000f8e00ff */
[----:B------:R-:W-:Y:S01]  /*0420*/  LOP3.LUT R2, R7, 0x800fffff, RZ, 0xc0, !PT ;  /* 0x800fffff07027812 */ /* 0x000fe200078ec0ff */
[----:B------:R-:W-:Y:S01]  /*0430*/  IMAD.U32 R8, RZ, RZ, UR4 ;  /* 0x00000004ff087e24 */ /* 0x000fe2000f8e00ff */
[C---:B------:R-:W-:Y:S01]  /*0440*/  FSETP.GEU.AND P2, PT, |R11|.reuse, 1.469367938527859385e-39, PT ;  /* 0x001000000b00780b */ /* 0x040fe20003f4e200 */
[----:B------:R-:W-:Y:S01]  /*0450*/  IMAD.MOV.U32 R16, RZ, RZ, 0x1 ;  /* 0x00000001ff107424 */ /* 0x000fe200078e00ff */
[----:B------:R-:W-:Y:S01]  /*0460*/  LOP3.LUT R9, R2, 0x3ff00000, RZ, 0xfc, !PT ;  /* 0x3ff0000002097812 */ /* 0x000fe200078efcff */
[----:B------:R-:W-:Y:S01]  /*0470*/  BSSY.RECONVERGENT B1, `(.L_x_24) ;  /* 0x0000052000017945 */ /* 0x000fe20003800200 */
[----:B------:R-:W-:Y:S02]  /*0480*/  LOP3.LUT R12, R11, 0x7ff00000, RZ, 0xc0, !PT ;  /* 0x7ff000000b0c7812 */ /* 0x000fe400078ec0ff */
[----:B------:R-:W-:-:S03]  /*0490*/  LOP3.LUT R15, R7, 0x7ff00000, RZ, 0xc0, !PT ;  /* 0x7ff00000070f7812 */ /* 0x000fc600078ec0ff */
[----:B------:R-:W-:Y:S01]  /*04a0*/  @!P0 DMUL R8, R6, 8.98846567431157953865e+307 ;  /* 0x7fe0000006088828 */ /* 0x000fe20000000000 */
[----:B------:R-:W-:-:S03]  /*04b0*/  ISETP.GE.U32.AND P1, PT, R12, R15, PT ;  /* 0x0000000f0c00720c */ /* 0x000fc60003f26070 */
[----:B------:R-:W-:Y:S01]  /*04c0*/  @!P2 LOP3.LUT R13, R7, 0x7ff00000, RZ, 0xc0, !PT ;  /* 0x7ff00000070da812 */ /* 0x000fe200078ec0ff */
[----:B------:R-:W-:Y:S01]  /*04d0*/  @!P2 IMAD.MOV.U32 R18, RZ, RZ, RZ ;  /* 0x000000ffff12a224 */ /* 0x000fe200078e00ff */
[----:B------:R-:W0:Y:S02]  /*04e0*/  MUFU.RCP64H R17, R9 ;  /* 0x0000000900117308 */ /* 0x000e240000001800 */
[----:B------:R-:W-:Y:S01]  /*04f0*/  @!P2 ISETP.GE.U32.AND P3, PT, R12, R13, PT ;  /* 0x0000000d0c00a20c */ /* 0x000fe20003f66070 */
[----:B------:R-:W-:-:S05]  /*0500*/  IMAD.MOV.U32 R13, RZ, RZ, 0x1ca00000 ;  /* 0x1ca00000ff0d7424 */ /* 0x000fca00078e00ff */
[----:B------:R-:W-:-:S04]  /*0510*/  @!P2 SEL R19, R13, 0x63400000, !P3 ;  /* 0x634000000d13a807 */ /* 0x000fc80005800000 */
[----:B------:R-:W-:-:S04]  /*0520*/  @!P2 LOP3.LUT R19, R19, 0x80000000, R11, 0xf8, !PT ;  /* 0x800000001313a812 */ /* 0x000fc800078ef80b */
[----:B------:R-:W-:Y:S01]  /*0530*/  @!P2 LOP3.LUT R19, R19, 0x100000, RZ, 0xfc, !PT ;  /* 0x001000001313a812 */ /* 0x000fe200078efcff */
[----:B0-----:R-:W-:-:S08]  /*0540*/  DFMA R2, R16, -R8, 1 ;  /* 0x3ff000001002742b */ /* 0x001fd00000000808 */
[----:B------:R-:W-:-:S08]  /*0550*/  DFMA R2, R2, R2, R2 ;  /* 0x000000020202722b */ /* 0x000fd00000000002 */
[----:B------:R-:W-:Y:S01]  /*0560*/  DFMA R16, R16, R2, R16 ;  /* 0x000000021010722b */ /* 0x000fe20000000010 */
[----:B------:R-:W-:Y:S01]  /*0570*/  SEL R3, R13, 0x63400000, !P1 ;  /* 0x634000000d037807 */ /* 0x000fe20004800000 */
[----:B------:R-:W-:-:S03]  /*0580*/  IMAD.MOV.U32 R2, RZ, RZ, R10 ;  /* 0x000000ffff027224 */ /* 0x000fc600078e000a */
[----:B------:R-:W-:-:S03]  /*0590*/  LOP3.LUT R3, R3, 0x800fffff, R11, 0xf8, !PT ;  /* 0x800fffff03037812 */ /* 0x000fc600078ef80b */
[----:B------:R-:W-:-:S03]  /*05a0*/  DFMA R20, R16, -R8, 1 ;  /* 0x3ff000001014742b */ /* 0x000fc60000000808 */
[----:B------:R-:W-:-:S05]  /*05b0*/  @!P2 DFMA R2, R2, 2, -R18 ;  /* 0x400000000202a82b */ /* 0x000fca0000000812 */
[----:B------:R-:W-:Y:S01]  /*05c0*/  DFMA R16, R16, R20, R16 ;  /* 0x000000141010722b */ /* 0x000fe20000000010 */
[----:B------:R-:W-:Y:S02]  /*05d0*/  IMAD.MOV.U32 R21, RZ, RZ, R12 ;  /* 0x000000ffff157224 */ /* 0x000fe400078e000c */
[----:B------:R-:W-:Y:S01]  /*05e0*/  IMAD.MOV.U32 R20, RZ, RZ, R15 ;  /* 0x000000ffff147224 */ /* 0x000fe200078e000f */
[----:B------:R-:W-:Y:S02]  /*05f0*/  @!P0 LOP3.LUT R20, R9, 0x7ff00000, RZ, 0xc0, !PT ;  /* 0x7ff0000009148812 */ /* 0x000fe400078ec0ff */
[----:B------:R-:W-:Y:S02]  /*0600*/  @!P2 LOP3.LUT R21, R3, 0x7ff00000, RZ, 0xc0, !PT ;  /* 0x7ff000000315a812 */ /* 0x000fe400078ec0ff */
[----:B------:R-:W-:Y:S01]  /*0610*/  DMUL R18, R16, R2 ;  /* 0x0000000210127228 */ /* 0x000fe20000000000 */
[----:B------:R-:W-:Y:S02]  /*0620*/  VIADD R23, R20, 0xffffffff ;  /* 0xffffffff14177836 */ /* 0x000fe40000000000 */
[----:B------:R-:W-:-:S05]  /*0630*/  VIADD R22, R21, 0xffffffff ;  /* 0xffffffff15167836 */ /* 0x000fca0000000000 */
[----:B------:R-:W-:Y:S01]  /*0640*/  DFMA R14, R18, -R8, R2 ;  /* 0x80000008120e722b */ /* 0x000fe20000000002 */
[----:B------:R-:W-:-:S04]  /*0650*/  ISETP.GT.U32.AND P0, PT, R22, 0x7feffffe, PT ;  /* 0x7feffffe1600780c */ /* 0x000fc80003f04070 */
[----:B------:R-:W-:-:S03]  /*0660*/  ISETP.GT.U32.OR P0, PT, R23, 0x7feffffe, P0 ;  /* 0x7feffffe1700780c */ /* 0x000fc60000704470 */
[----:B------:R-:W-:-:S10]  /*0670*/  DFMA R14, R16, R14, R18 ;  /* 0x0000000e100e722b */ /* 0x000fd40000000012 */
[----:B------:R-:W-:Y:S05]  /*0680*/  @P0 BRA `(.L_x_25) ;  /* 0x00000000006c0947 */ /* 0x000fea0003800000 */
[----:B------:R-:W-:-:S04]  /*0690*/  LOP3.LUT R11, R7, 0x7ff00000, RZ, 0xc0, !PT ;  /* 0x7ff00000070b7812 */ /* 0x000fc800078ec0ff */
[CC--:B------:R-:W-:Y:S02]  /*06a0*/  VIADDMNMX R10, R12.reuse, -R11.reuse, 0xb9600000, !PT ;  /* 0xb96000000c0a7446 */ /* 0x0c0fe4000780090b */
[----:B------:R-:W-:Y:S02]  /*06b0*/  ISETP.GE.U32.AND P0, PT, R12, R11, PT ;  /* 0x0000000b0c00720c */ /* 0x000fe40003f06070 */
[----:B------:R-:W-:Y:S02]  /*06c0*/  VIMNMX R10, PT, PT, R10, 0x46a00000, PT ;  /* 0x46a000000a0a7848 */ /* 0x000fe40003fe0100 */
[----:B------:R-:W-:-:S05]  /*06d0*/  SEL R13, R13, 0x63400000, !P0 ;  /* 0x634000000d0d7807 */ /* 0x000fca0004000000 */
[----:B------:R-:W-:Y:S02]  /*06e0*/  IMAD.IADD R16, R10, 0x1, -R13 ;  /* 0x000000010a107824 */ /* 0x000fe400078e0a0d */
[----:B------:R-:W-:Y:S02]  /*06f0*/  IMAD.MOV.U32 R10, RZ, RZ, RZ ;  /* 0x000000ffff0a7224 */ /* 0x000fe400078e00ff */
[----:B------:R-:W-:-:S06]  /*0700*/  VIADD R11, R16, 0x7fe00000 ;  /* 0x7fe00000100b7836 */ /* 0x000fcc0000000000 */
[----:B------:R-:W-:-:S10]  /*0710*/  DMUL R12, R14, R10 ;  /* 0x0000000a0e0c7228 */ /* 0x000fd40000000000 */
[----:B------:R-:W-:-:S13]  /*0720*/  FSETP.GTU.AND P0, PT, |R13|, 1.469367938527859385e-39, PT ;  /* 0x001000000d00780b */ /* 0x000fda0003f0c200 */
[----:B------:R-:W-:Y:S05]  /*0730*/  @P0 BRA `(.L_x_26) ;  /* 0x0000000000940947 */ /* 0x000fea0003800000 */
[----:B------:R-:W-:Y:S01]  /*0740*/  DFMA R2, R14, -R8, R2 ;  /* 0x800000080e02722b */ /* 0x000fe20000000002 */
[----:B------:R-:W-:-:S09]  /*0750*/  IMAD.MOV.U32 R10, RZ, RZ, RZ ;  /* 0x000000ffff0a7224 */ /* 0x000fd200078e00ff */
[C---:B------:R-:W-:Y:S02]  /*0760*/  FSETP.NEU.AND P0, PT, R3.reuse, RZ, PT ;  /* 0x000000ff0300720b */ /* 0x040fe40003f0d000 */
[----:B------:R-:W-:-:S04]  /*0770*/  LOP3.LUT R9, R3, 0x80000000, R7, 0x48, !PT ;  /* 0x8000000003097812 */ /* 0x000fc800078e4807 */
[----:B------:R-:W-:-:S07]  /*0780*/  LOP3.LUT R11, R9, R11, RZ, 0xfc, !PT ;  /* 0x0000000b090b7212 */ /* 0x000fce00078efcff */
[----:B------:R-:W-:Y:S05]  /*0790*/  @!P0 BRA `(.L_x_26) ;  /* 0x00000000007c8947 */ /* 0x000fea0003800000 */
[----:B------:R-:W-:Y:S01]  /*07a0*/  IMAD.MOV R3, RZ, RZ, -R16 ;  /* 0x000000ffff037224 */ /* 0x000fe200078e0a10 */
[----:B------:R-:W-:Y:S01]  /*07b0*/  DMUL.RP R10, R14, R10 ;  /* 0x0000000a0e0a7228 */ /* 0x000fe20000008000 */
[----:B------:R-:W-:-:S06]  /*07c0*/  IMAD.MOV.U32 R2, RZ, RZ, RZ ;  /* 0x000000ffff027224 */ /* 0x000fcc00078e00ff */
[----:B------:R-:W-:-:S03]  /*07d0*/  DFMA R2, R12, -R2, R14 ;  /* 0x800000020c02722b */ /* 0x000fc6000000000e */
[----:B------:R-:W-:-:S03]  /*07e0*/  LOP3.LUT R9, R11, R9, RZ, 0x3c, !PT ;  /* 0x000000090b097212 */ /* 0x000fc600078e3cff */
[----:B------:R-:W-:-:S04]  /*07f0*/  IADD3 R2, PT, PT, -R16, -0x43300000, RZ ;  /* 0xbcd0000010027810 */ /* 0x000fc80007ffe1ff */
[----:B------:R-:W-:-:S04]  /*0800*/  FSETP.NEU.AND P0, PT, |R3|, R2, PT ;  /* 0x000000020300720b */ /* 0x000fc80003f0d200 */
[----:B------:R-:W-:Y:S02]  /*0810*/  FSEL R12, R10, R12, !P0 ;  /* 0x0000000c0a0c7208 */ /* 0x000fe40004000000 */
[----:B------:R-:W-:Y:S01]  /*0820*/  FSEL R13, R9, R13, !P0 ;  /* 0x0000000d090d7208 */ /* 0x000fe20004000000 */
[----:B------:R-:W-:Y:S06]  /*0830*/  BRA `(.L_x_26) ;  /* 0x0000000000547947 */ /* 0x000fec0003800000 */
.L_x_25:
[----:B------:R-:W-:-:S14]  /*0840*/  DSETP.NAN.AND P0, PT, R10, R10, PT ;  /* 0x0000000a0a00722a */ /* 0x000fdc0003f08000 */
[----:B------:R-:W-:Y:S05]  /*0850*/  @P0 BRA `(.L_x_27) ;  /* 0x0000000000440947 */ /* 0x000fea0003800000 */
[----:B------:R-:W-:-:S14]  /*0860*/  DSETP.NAN.AND P0, PT, R6, R6, PT ;  /* 0x000000060600722a */ /* 0x000fdc0003f08000 */
[----:B------:R-:W-:Y:S05]  /*0870*/  @P0 BRA `(.L_x_28) ;  /* 0x0000000000300947 */ /* 0x000fea0003800000 */
[----:B------:R-:W-:Y:S01]  /*0880*/  ISETP.NE.AND P0, PT, R21, R20, PT ;  /* 0x000000141500720c */ /* 0x000fe20003f05270 */
[----:B------:R-:W-:Y:S02]  /*0890*/  IMAD.MOV.U32 R12, RZ, RZ, 0x0 ;  /* 0x00000000ff0c7424 */ /* 0x000fe400078e00ff */
[----:B------:R-:W-:-:S10]  /*08a0*/  IMAD.MOV.U32 R13, RZ, RZ, -0x80000 ;  /* 0xfff80000ff0d7424 */ /* 0x000fd400078e00ff */
[----:B------:R-:W-:Y:S05]  /*08b0*/  @!P0 BRA `(.L_x_26) ;  /* 0x0000000000348947 */ /* 0x000fea0003800000 */
[----:B------:R-:W-:Y:S02]  /*08c0*/  ISETP.NE.AND P0, PT, R21, 0x7ff00000, PT ;  /* 0x7ff000001500780c */ /* 0x000fe40003f05270 */
[----:B------:R-:W-:Y:S02]  /*08d0*/  LOP3.LUT R13, R11, 0x80000000, R7, 0x48, !PT ;  /* 0x800000000b0d7812 */ /* 0x000fe400078e4807 */
[----:B------:R-:W-:-:S13]  /*08e0*/  ISETP.EQ.OR P0, PT, R20, RZ, !P0 ;  /* 0x000000ff1400720c */ /* 0x000fda0004702670 */
[----:B------:R-:W-:Y:S01]  /*08f0*/  @P0 LOP3.LUT R2, R13, 0x7ff00000, RZ, 0xfc, !PT ;  /* 0x7ff000000d020812 */ /* 0x000fe200078efcff */
[----:B------:R-:W-:Y:S02]  /*0900*/  @!P0 IMAD.MOV.U32 R12, RZ, RZ, RZ ;  /* 0x000000ffff0c8224 */ /* 0x000fe400078e00ff */
[----:B------:R-:W-:Y:S02]  /*0910*/  @P0 IMAD.MOV.U32 R12, RZ, RZ, RZ ;  /* 0x000000ffff0c0224 */ /* 0x000fe400078e00ff */
[----:B------:R-:W-:Y:S01]  /*0920*/  @P0 IMAD.MOV.U32 R13, RZ, RZ, R2 ;  /* 0x000000ffff0d0224 */ /* 0x000fe200078e0002 */
[----:B------:R-:W-:Y:S06]  /*0930*/  BRA `(.L_x_26) ;  /* 0x0000000000147947 */ /* 0x000fec0003800000 */
.L_x_28:
[----:B------:R-:W-:Y:S01]  /*0940*/  LOP3.LUT R13, R7, 0x80000, RZ, 0xfc, !PT ;  /* 0x00080000070d7812 */ /* 0x000fe200078efcff */
[----:B------:R-:W-:Y:S01]  /*0950*/  IMAD.MOV.U32 R12, RZ, RZ, R6 ;  /* 0x000000ffff0c7224 */ /* 0x000fe200078e0006 */
[----:B------:R-:W-:Y:S06]  /*0960*/  BRA `(.L_x_26) ;  /* 0x0000000000087947 */ /* 0x000fec0003800000 */
.L_x_27:
[----:B------:R-:W-:Y:S01]  /*0970*/  LOP3.LUT R13, R11, 0x80000, RZ, 0xfc, !PT ;  /* 0x000800000b0d7812 */ /* 0x000fe200078efcff */
[----:B------:R-:W-:-:S07]  /*0980*/  IMAD.MOV.U32 R12, RZ, RZ, R10 ;  /* 0x000000ffff0c7224 */ /* 0x000fce00078e000a */
.L_x_26:
[----:B------:R-:W-:Y:S05]  /*0990*/  BSYNC.RECONVERGENT B1 ;  /* 0x0000000000017941 */ /* 0x000fea0003800200 */
.L_x_24:
[----:B------:R-:W-:Y:S02]  /*09a0*/  IMAD.MOV.U32 R2, RZ, RZ, R0 ;  /* 0x000000ffff027224 */ /* 0x000fe400078e0000 */
[----:B------:R-:W-:-:S04]  /*09b0*/  IMAD.MOV.U32 R3, RZ, RZ, 0x0 ;  /* 0x00000000ff037424 */ /* 0x000fc800078e00ff */
[----:B------:R-:W-:Y:S05]  /*09c0*/  RET.REL.NODEC R2 `(_Z13ApplyMomentumP4Node) ;  /* 0xfffffff4028c7950 */ /* 0x000fea0003c3ffff */
.L_x_29:
        /* <DEDUP_REMOVED lines=11> */
.L_x_39:


//--------------------- .text._Z12ApplyGravityP4Node --------------------------
	.section	.text._Z12ApplyGravityP4Node,"ax",@progbits
	.align	128
        .global         _Z12ApplyGravityP4Node
        .type           _Z12ApplyGravityP4Node,@function
        .size           _Z12ApplyGravityP4Node,(.L_x_40 - _Z12ApplyGravityP4Node)
        .other          _Z12ApplyGravityP4Node,@"STO_CUDA_ENTRY STV_DEFAULT"
_Z12ApplyGravityP4Node:
.text._Z12ApplyGravityP4Node:
[----:B------:R-:W-:Y:S01]  /*0000*/  LDC R1, c[0x0][0x37c] ;  /* 0x0000df00ff017b82 */ /* 0x000fe20000000800 */
[----:B------:R-:W0:Y:S07]  /*0010*/  S2R R3, SR_TID.X ;  /* 0x0000000000037919 */ /* 0x000e2e0000002100 */
[----:B------:R-:W0:Y:S01]  /*0020*/  LDC.64 R4, c[0x0][0x380] ;  /* 0x0000e000ff047b82 */ /* 0x000e220000000a00 */
[----:B------:R-:W1:Y:S01]  /*0030*/  LDCU.64 UR4, c[0x0][0x358] ;  /* 0x00006b00ff0477ac */ /* 0x000e620008000a00 */
[----:B0-----:R-:W-:-:S05]  /*0040*/  IMAD.WIDE.U32 R4, R3, 0x38, R4 ;  /* 0x0000003803047825 */ /* 0x001fca00078e0004 */
[----:B-1----:R-:W2:Y:S01]  /*0050*/  LDG.E R6, desc[UR4][R4.64+0x30] ;  /* 0x0000300404067981 */ /* 0x002ea2000c1e1900 */
[----:B------:R-:W-:Y:S01]  /*0060*/  IMAD.MOV.U32 R2, RZ, RZ, 0x1 ;  /* 0x00000001ff027424 */ /* 0x000fe200078e00ff */
[----:B------:R-:W-:Y:S01]  /*0070*/  BSSY.RECONVERGENT B0, `(.L_x_30) ;  /* 0x0000012000007945 */ /* 0x000fe20003800200 */
[----:B--2---:R-:W0:Y:S08]  /*0080*/  I2F.F64 R6, R6 ;  /* 0x0000000600067312 */ /* 0x004e300000201c00 */
[----:B0-----:R-:W0:Y:S02]  /*0090*/  MUFU.RCP64H R3, R7 ;  /* 0x0000000700037308 */ /* 0x001e240000001800 */
[----:B0-----:R-:W-:-:S08]  /*00a0*/  DFMA R8, -R6, R2, 1 ;  /* 0x3ff000000608742b */ /* 0x001fd00000000102 */
[----:B------:R-:W-:-:S08]  /*00b0*/  DFMA R8, R8, R8, R8 ;  /* 0x000000080808722b */ /* 0x000fd00000000008 */
[----:B------:R-:W-:-:S08]  /*00c0*/  DFMA R8, R2, R8, R2 ;  /* 0x000000080208722b */ /* 0x000fd00000000002 */
[----:B------:R-:W-:-:S08]  /*00d0*/  DFMA R2, -R6, R8, 1 ;  /* 0x3ff000000602742b */ /* 0x000fd00000000108 */
[----:B------:R-:W-:-:S08]  /*00e0*/  DFMA R2, R8, R2, R8 ;  /* 0x000000020802722b */ /* 0x000fd00000000008 */
[----:B------:R-:W-:-:S08]  /*00f0*/  DMUL R8, R2, 5 ;  /* 0x4014000002087828 */ /* 0x000fd00000000000 */
[----:B------:R-:W-:-:S08]  /*0100*/  DFMA R10, -R6, R8, 5 ;  /* 0x40140000060a742b */ /* 0x000fd00000000108 */
[----:B------:R-:W-:-:S10]  /*0110*/  DFMA R2, R2, R10, R8 ;  /* 0x0000000a0202722b */ /* 0x000fd40000000008 */
[----:B------:R-:W-:-:S05]  /*0120*/  FFMA R0, RZ, R7, R3 ;  /* 0x00000007ff007223 */ /* 0x000fca0000000003 */
[----:B------:R-:W-:-:S13]  /*0130*/  FSETP.GT.AND P0, PT, |R0|, 1.469367938527859385e-39, PT ;  /* 0x001000000000780b */ /* 0x000fda0003f04200 */
[----:B------:R-:W-:Y:S05]  /*0140*/  @P0 BRA `(.L_x_31) ;  /* 0x0000000000100947 */ /* 0x000fea0003800000 */
[----:B------:R-:W-:-:S07]  /*0150*/  MOV R0, 0x170 ;  /* 0x0000017000007802 */ /* 0x000fce0000000f00 */
[----:B------:R-:W-:Y:S05]  /*0160*/  CALL.REL.NOINC `($__internal_1_$__cuda_sm20_div_rn_f64_full) ;  /* 0x00000000001c7944 */ /* 0x000fea0003c00000 */
[----:B------:R-:W-:Y:S02]  /*0170*/  IMAD.MOV.U32 R2, RZ, RZ, R12 ;  /* 0x000000ffff027224 */ /* 0x000fe400078e000c */
[----:B------:R-:W-:-:S07]  /*0180*/  IMAD.MOV.U32 R3, RZ, RZ, R13 ;  /* 0x000000ffff037224 */ /* 0x000fce00078e000d */
.L_x_31:
[----:B------:R-:W-:Y:S05]  /*0190*/  BSYNC.RECONVERGENT B0 ;  /* 0x0000000000007941 */ /* 0x000fea0003800200 */
.L_x_30:
[----:B------:R-:W2:Y:S02]  /*01a0*/  LDG.E.64 R6, desc[UR4][R4.64+0x20] ;  /* 0x0000200404067981 */ /* 0x000ea4000c1e1b00 */
[----:B--2---:R-:W-:-:S07]  /*01b0*/  DADD R6, R6, R2 ;  /* 0x0000000006067229 */ /* 0x004fce0000000002 */
[----:B------:R-:W-:Y:S01]  /*01c0*/  STG.E.64 desc[UR4][R4.64+0x20], R6 ;  /* 0x0000200604007986 */ /* 0x000fe2000c101b04 */
[----:B------:R-:W-:Y:S05]  /*01d0*/  EXIT ;  /* 0x000000000000794d */ /* 0x000fea0003800000 */
        .weak           $__internal_1_$__cuda_sm20_div_rn_f64_full
        .type           $__internal_1_$__cuda_sm20_div_rn_f64_full,@function
        .size           $__internal_1_$__cuda_sm20_div_rn_f64_full,(.L_x_40 - $__internal_1_$__cuda_sm20_div_rn_f64_full)
$__internal_1_$__cuda_sm20_div_rn_f64_full:
[C---:B------:R-:W-:Y:S01]  /*01e0*/  FSETP.GEU.AND P0, PT, |R7|.reuse, 1.469367938527859385e-39, PT ;  /* 0x001000000700780b */ /* 0x040fe20003f0e200 */
[----:B------:R-:W-:Y:S01]  /*01f0*/  IMAD.MOV.U32 R8, RZ, RZ, 0x1 ;  /* 0x00000001ff087424 */ /* 0x000fe200078e00ff */
[C---:B------:R-:W-:Y:S01]  /*0200*/  LOP3.LUT R2, R7.reuse, 0x800fffff, RZ, 0xc0, !PT ;  /* 0x800fffff07027812 */ /* 0x040fe200078ec0ff */
[----:B------:R-:W-:Y:S01]  /*0210*/  IMAD.MOV.U32 R12, RZ, RZ, 0x1ca00000 ;  /* 0x1ca00000ff0c7424 */ /* 0x000fe200078e00ff */
[----:B------:R-:W-:Y:S01]  /*0220*/  LOP3.LUT R13, R7, 0x7ff00000, RZ, 0xc0, !PT ;  /* 0x7ff00000070d7812 */ /* 0x000fe200078ec0ff */
[----:B------:R-:W-:Y:S01]  /*0230*/  IMAD.MOV.U32 R19, RZ, RZ, 0x40100000 ;  /* 0x40100000ff137424 */ /* 0x000fe200078e00ff */
[----:B------:R-:W-:Y:S01]  /*0240*/  LOP3.LUT R3, R2, 0x3ff00000, RZ, 0xfc, !PT ;  /* 0x3ff0000002037812 */ /* 0x000fe200078efcff */
[----:B------:R-:W-:Y:S01]  /*0250*/  IMAD.MOV.U32 R2, RZ, RZ, R6 ;  /* 0x000000ffff027224 */ /* 0x000fe200078e0006 */
[----:B------:R-:W-:Y:S01]  /*0260*/  ISETP.LE.U32.AND P1, PT, R13, 0x40100000, PT ;  /* 0x401000000d00780c */ /* 0x000fe20003f23070 */
[----:B------:R-:W-:Y:S01]  /*0270*/  IMAD.MOV.U32 R18, RZ, RZ, R13 ;  /* 0x000000ffff127224 */ /* 0x000fe200078e000d */
[----:B------:R-:W-:Y:S01]  /*0280*/  BSSY.RECONVERGENT B1, `(.L_x_32) ;  /* 0x0000042000017945 */ /* 0x000fe20003800200 */
[----:B------:R-:W-:Y:S01]  /*0290*/  VIADD R13, R19, 0xffffffff ;  /* 0xffffffff130d7836 */ /* 0x000fe20000000000 */
[----:B------:R-:W-:Y:S01]  /*02a0*/  SEL R14, R12, 0x63400000, !P1 ;  /* 0x634000000c0e7807 */ /* 0x000fe20004800000 */
[----:B------:R-:W-:-:S06]  /*02b0*/  @!P0 DMUL R2, R6, 8.98846567431157953865e+307 ;  /* 0x7fe0000006028828 */ /* 0x000fcc0000000000 */
[----:B------:R-:W0:Y:S04]  /*02c0*/  MUFU.RCP64H R9, R3 ;  /* 0x0000000300097308 */ /* 0x000e280000001800 */
[----:B------:R-:W-:Y:S02]  /*02d0*/  @!P0 LOP3.LUT R18, R3, 0x7ff00000, RZ, 0xc0, !PT ;  /* 0x7ff0000003128812 */ /* 0x000fe400078ec0ff */
[----:B------:R-:W-:-:S03]  /*02e0*/  ISETP.GT.U32.AND P0, PT, R13, 0x7feffffe, PT ;  /* 0x7feffffe0d00780c */ /* 0x000fc60003f04070 */
[----:B------:R-:W-:-:S05]  /*02f0*/  VIADD R13, R18, 0xffffffff ;  /* 0xffffffff120d7836 */ /* 0x000fca0000000000 */
[----:B------:R-:W-:Y:S01]  /*0300*/  ISETP.GT.U32.OR P0, PT, R13, 0x7feffffe, P0 ;  /* 0x7feffffe0d00780c */ /* 0x000fe20000704470 */
[----:B0-----:R-:W-:-:S08]  /*0310*/  DFMA R10, R8, -R2, 1 ;  /* 0x3ff00000080a742b */ /* 0x001fd00000000802 */
[----:B------:R-:W-:-:S08]  /*0320*/  DFMA R10, R10, R10, R10 ;  /* 0x0000000a0a0a722b */ /* 0x000fd0000000000a */
[----:B------:R-:W-:-:S08]  /*0330*/  DFMA R10, R8, R10, R8 ;  /* 0x0000000a080a722b */ /* 0x000fd00000000008 */
[----:B------:R-:W-:-:S08]  /*0340*/  DFMA R8, R10, -R2, 1 ;  /* 0x3ff000000a08742b */ /* 0x000fd00000000802 */
[----:B------:R-:W-:Y:S01]  /*0350*/  DFMA R10, R10, R8, R10 ;  /* 0x000000080a0a722b */ /* 0x000fe2000000000a */
[----:B------:R-:W-:Y:S01]  /*0360*/  LOP3.LUT R9, R14, 0x40000, RZ, 0xfc, !PT ;  /* 0x000400000e097812 */ /* 0x000fe200078efcff */
[----:B------:R-:W-:-:S06]  /*0370*/  IMAD.MOV.U32 R8, RZ, RZ, RZ ;  /* 0x000000ffff087224 */ /* 0x000fcc00078e00ff */
[----:B------:R-:W-:-:S08]  /*0380*/  DMUL R14, R10, R8 ;  /* 0x000000080a0e7228 */ /* 0x000fd00000000000 */
[----:B------:R-:W-:-:S08]  /*0390*/  DFMA R16, R14, -R2, R8 ;  /* 0x800000020e10722b */ /* 0x000fd00000000008 */
[----:B------:R-:W-:Y:S01]  /*03a0*/  DFMA R10, R10, R16, R14 ;  /* 0x000000100a0a722b */ /* 0x000fe2000000000e */
[----:B------:R-:W-:Y:S10]  /*03b0*/  @P0 BRA `(.L_x_33) ;  /* 0x0000000000740947 */ /* 0x000ff40003800000 */
[----:B------:R-:W-:Y:S01]  /*03c0*/  LOP3.LUT R15, R7, 0x7ff00000, RZ, 0xc0, !PT ;  /* 0x7ff00000070f7812 */ /* 0x000fe200078ec0ff */
[----:B------:R-:W-:-:S03]  /*03d0*/  IMAD.MOV.U32 R13, RZ, RZ, 0x40100000 ;  /* 0x40100000ff0d7424 */ /* 0x000fc600078e00ff */
[----:B------:R-:W-:Y:S01]  /*03e0*/  ISETP.LE.U32.AND P0, PT, R15, 0x40100000, PT ;  /* 0x401000000f00780c */ /* 0x000fe20003f03070 */
[----:B------:R-:W-:-:S03]  /*03f0*/  IMAD.MOV R14, RZ, RZ, -R15 ;  /* 0x000000ffff0e7224 */ /* 0x000fc600078e0a0f */
[----:B------:R-:W-:Y:S02]  /*0400*/  SEL R12, R12, 0x63400000, !P0 ;  /* 0x634000000c0c7807 */ /* 0x000fe40004000000 */
[----:B------:R-:W-:Y:S01]  /*0410*/  VIADDMNMX R13, R14, R13, 0xb9600000, !PT ;  /* 0xb96000000e0d7446 */ /* 0x000fe2000780010d */
[----:B------:R-:W-:-:S03]  /*0420*/  IMAD.MOV.U32 R14, RZ, RZ, RZ ;  /* 0x000000ffff0e7224 */ /* 0x000fc600078e00ff */
[----:B------:R-:W-:-:S05]  /*0430*/  VIMNMX R13, PT, PT, R13, 0x46a00000, PT ;  /* 0x46a000000d0d7848 */ /* 0x000fca0003fe0100 */
[----:B------:R-:W-:-:S04]  /*0440*/  IMAD.IADD R16, R13, 0x1, -R12 ;  /* 0x000000010d107824 */ /* 0x000fc800078e0a0c */
        /* <DEDUP_REMOVED lines=10> */
[----:B------:R-:W-:Y:S02]  /*04f0*/  IMAD.MOV R3, RZ, RZ, -R16 ;  /* 0x000000ffff037224 */ /* 0x000fe400078e0a10 */
[----:B------:R-:W-:-:S06]  /*0500*/  IMAD.MOV.U32 R2, RZ, RZ, RZ ;  /* 0x000000ffff027224 */ /* 0x000fcc00078e00ff */
[----:B------:R-:W-:Y:S02]  /*0510*/  DFMA R2, R12, -R2, R10 ;  /* 0x800000020c02722b */ /* 0x000fe4000000000a */
[----:B------:R-:W-:-:S04]  /*0520*/  DMUL.RP R10, R10, R14 ;  /* 0x0000000e0a0a7228 */ /* 0x000fc80000008000 */
[----:B------:R-:W-:-:S04]  /*0530*/  IADD3 R2, PT, PT, -R16, -0x43300000, RZ ;  /* 0xbcd0000010027810 */ /* 0x000fc80007ffe1ff */
[----:B------:R-:W-:Y:S02]  /*0540*/  FSETP.NEU.AND P0, PT, |R3|, R2, PT ;  /* 0x000000020300720b */ /* 0x000fe40003f0d200 */
[----:B------:R-:W-:Y:S02]  /*0550*/  LOP3.LUT R7, R11, R7, RZ, 0x3c, !PT ;  /* 0x000000070b077212 */ /* 0x000fe400078e3cff */
[----:B------:R-:W-:Y:S02]  /*0560*/  FSEL R12, R10, R12, !P0 ;  /* 0x0000000c0a0c7208 */ /* 0x000fe40004000000 */
[----:B------:R-:W-:Y:S01]  /*0570*/  FSEL R13, R7, R13, !P0 ;  /* 0x0000000d070d7208 */ /* 0x000fe20004000000 */
[----:B------:R-:W-:Y:S06]  /*0580*/  BRA `(.L_x_34) ;  /* 0x0000000000447947 */ /* 0x000fec0003800000 */
.L_x_33:
[----:B------:R-:W-:-:S14]  /*0590*/  DSETP.NAN.AND P0, PT, R6, R6, PT ;  /* 0x000000060600722a */ /* 0x000fdc0003f08000 */
[----:B------:R-:W-:Y:S05]  /*05a0*/  @P0 BRA `(.L_x_35) ;  /* 0x0000000000340947 */ /* 0x000fea0003800000 */
[----:B------:R-:W-:Y:S01]  /*05b0*/  ISETP.NE.AND P0, PT, R19, R18, PT ;  /* 0x000000121300720c */ /* 0x000fe20003f05270 */
[----:B------:R-:W-:Y:S02]  /*05c0*/  IMAD.MOV.U32 R12, RZ, RZ, 0x0 ;  /* 0x00000000ff0c7424 */ /* 0x000fe400078e00ff */
[----:B------:R-:W-:-:S10]  /*05d0*/  IMAD.MOV.U32 R13, RZ, RZ, -0x80000 ;  /* 0xfff80000ff0d7424 */ /* 0x000fd400078e00ff */
[----:B------:R-:W-:Y:S05]  /*05e0*/  @!P0 BRA `(.L_x_34) ;  /* 0x00000000002c8947 */ /* 0x000fea0003800000 */
[----:B------:R-:W-:Y:S02]  /*05f0*/  ISETP.NE.AND P0, PT, R19, 0x7ff00000, PT ;  /* 0x7ff000001300780c */ /* 0x000fe40003f05270 */
[----:B------:R-:W-:Y:S02]  /*0600*/  LOP3.LUT R6, R7, 0x40140000, RZ, 0x3c, !PT ;  /* 0x4014000007067812 */ /* 0x000fe400078e3cff */
[----:B------:R-:W-:Y:S02]  /*0610*/  ISETP.EQ.OR P0, PT, R18, RZ, !P0 ;  /* 0x000000ff1200720c */ /* 0x000fe40004702670 */
[----:B------:R-:W-:-:S11]  /*0620*/  LOP3.LUT R13, R6, 0x80000000, RZ, 0xc0, !PT ;  /* 0x80000000060d7812 */ /* 0x000fd600078ec0ff */
[----:B------:R-:W-:Y:S01]  /*0630*/  @P0 LOP3.LUT R2, R13, 0x7ff00000, RZ, 0xfc, !PT ;  /* 0x7ff000000d020812 */ /* 0x000fe200078efcff */
[----:B------:R-:W-:Y:S02]  /*0640*/  @!P0 IMAD.MOV.U32 R12, RZ, RZ, RZ ;  /* 0x000000ffff0c8224 */ /* 0x000fe400078e00ff */
[----:B------:R-:W-:Y:S02]  /*0650*/  @P0 IMAD.MOV.U32 R12, RZ, RZ, RZ ;  /* 0x000000ffff0c0224 */ /* 0x000fe400078e00ff */
[----:B------:R-:W-:Y:S01]  /*0660*/  @P0 IMAD.MOV.U32 R13, RZ, RZ, R2 ;  /* 0x000000ffff0d0224 */ /* 0x000fe200078e0002 */
[----:B------:R-:W-:Y:S06]  /*0670*/  BRA `(.L_x_34) ;  /* 0x0000000000087947 */ /* 0x000fec0003800000 */
.L_x_35:
[----:B------:R-:W-:Y:S01]  /*0680*/  LOP3.LUT R13, R7, 0x80000, RZ, 0xfc, !PT ;  /* 0x00080000070d7812 */ /* 0x000fe200078efcff */
[----:B------:R-:W-:-:S07]  /*0690*/  IMAD.MOV.U32 R12, RZ, RZ, R6 ;  /* 0x000000ffff0c7224 */ /* 0x000fce00078e0006 */
.L_x_34:
[----:B------:R-:W-:Y:S05]  /*06a0*/  BSYNC.RECONVERGENT B1 ;  /* 0x0000000000017941 */ /* 0x000fea0003800200 */
.L_x_32:
[----:B------:R-:W-:Y:S02]  /*06b0*/  IMAD.MOV.U32 R2, RZ, RZ, R0 ;  /* 0x000000ffff027224 */ /* 0x000fe400078e0000 */
[----:B------:R-:W-:-:S04]  /*06c0*/  IMAD.MOV.U32 R3, RZ, RZ, 0x0 ;  /* 0x00000000ff037424 */ /* 0x000fc800078e00ff */
[----:B------:R-:W-:Y:S05]  /*06d0*/  RET.REL.NODEC R2 `(_Z12ApplyGravityP4Node) ;  /* 0xfffffff802487950 */ /* 0x000fea0003c3ffff */
.L_x_36:
        /* <DEDUP_REMOVED lines=10> */
.L_x_40:


//--------------------- .text._Z10ApplyWallsP4Node --------------------------
	.section	.text._Z10ApplyWallsP4Node,"ax",@progbits
	.align	128
        .global         _Z10ApplyWallsP4Node
        .type           _Z10ApplyWallsP4Node,@function
        .size           _Z10ApplyWallsP4Node,(.L_x_46 - _Z10ApplyWallsP4Node)
        .other          _Z10ApplyWallsP4Node,@"STO_CUDA_ENTRY STV_DEFAULT"
_Z10ApplyWallsP4Node:
.text._Z10ApplyWallsP4Node:
[----:B------:R-:W-:Y:S01]  /*0000*/  LDC R1, c[0x0][0x37c] ;  /* 0x0000df00ff017b82 */ /* 0x000fe20000000800 */
[----:B------:R-:W0:Y:S07]  /*0010*/  S2R R5, SR_TID.X ;  /* 0x0000000000057919 */ /* 0x000e2e0000002100 */
[----:B------:R-:W0:Y:S01]  /*0020*/  LDC.64 R2, c[0x0][0x380] ;  /* 0x0000e000ff027b82 */ /* 0x000e220000000a00 */
[----:B------:R-:W1:Y:S01]  /*0030*/  LDCU.64 UR4, c[0x0][0x358] ;  /* 0x00006b00ff0477ac */ /* 0x000e620008000a00 */
[----:B0-----:R-:W-:-:S05]  /*0040*/  IMAD.WIDE.U32 R2, R5, 0x38, R2 ;  /* 0x0000003805027825 */ /* 0x001fca00078e0002 */
[----:B-1----:R-:W2:Y:S04]  /*0050*/  LDG.E.64 R4, desc[UR4][R2.64] ;  /* 0x0000000402047981 */ /* 0x002ea8000c1e1b00 */
[----:B------:R-:W3:Y:S01]  /*0060*/  LDG.E.64 R6, desc[UR4][R2.64+0x8] ;  /* 0x0000080402067981 */ /* 0x000ee2000c1e1b00 */
[----:B--2---:R-:W-:Y:S02]  /*0070*/  DSETP.GTU.AND P0, PT, R4, RZ, PT ;  /* 0x000000ff0400722a */ /* 0x004fe40003f0c000 */
[----:B---3--:R-:W-:-:S12]  /*0080*/  DSETP.GTU.AND P2, PT, R6, RZ, PT ;  /* 0x000000ff0600722a */ /* 0x008fd80003f4c000 */
[----:B------:R-:W-:Y:S01]  /*0090*/  @!P0 MOV R4, 0x0 ;  /* 0x0000000000048802 */ /* 0x000fe20000000f00 */
[----:B------:R-:W-:Y:S01]  /*00a0*/  @!P0 IMAD.MOV.U32 R5, RZ, RZ, 0x3ff00000 ;  /* 0x3ff00000ff058424 */ /* 0x000fe200078e00ff */
[----:B------:R0:W-:Y:S01]  /*00b0*/  @!P0 STG.E.64 desc[UR4][R2.64+0x18], RZ ;  /* 0x000018ff02008986 */ /* 0x0001e2000c101b04 */
[----:B------:R-:W-:Y:S01]  /*00c0*/  @!P2 MOV R6, 0x0 ;  /* 0x000000000006a802 */ /* 0x000fe20000000f00 */
[----:B------:R-:W-:Y:S01]  /*00d0*/  @!P2 IMAD.MOV.U32 R7, RZ, RZ, 0x3ff00000 ;  /* 0x3ff00000ff07a424 */ /* 0x000fe200078e00ff */
[----:B------:R-:W-:Y:S02]  /*00e0*/  @!P2 MOV R8, 0x0 ;  /* 0x000000000008a802 */ /* 0x000fe40000000f00 */
[----:B------:R-:W-:Y:S01]  /*00f0*/  DSETP.GT.AND P1, PT, R4, 1000, PT ;  /* 0x408f40000400742a */ /* 0x000fe20003f24000 */
[----:B------:R-:W-:Y:S01]  /*0100*/  @!P2 IMAD.MOV.U32 R9, RZ, RZ, 0x3ff00000 ;  /* 0x3ff00000ff09a424 */ /* 0x000fe200078e00ff */
[----:B------:R0:W-:Y:S01]  /*0110*/  @!P0 STG.E.64 desc[UR4][R2.64], R4 ;  /* 0x0000000402008986 */ /* 0x0001e2000c101b04 */
[----:B------:R-:W-:-:S03]  /*0120*/  DSETP.GT.AND P3, PT, R6, 1000, PT ;  /* 0x408f40000600742a */ /* 0x000fc60003f64000 */
[----:B------:R0:W-:Y:S04]  /*0130*/  @!P2 STG.E.64 desc[UR4][R2.64+0x8], R8 ;  /* 0x000008080200a986 */ /* 0x0001e8000c101b04 */
[----:B------:R0:W-:Y:S04]  /*0140*/  @!P2 STG.E.64 desc[UR4][R2.64+0x20], RZ ;  /* 0x000020ff0200a986 */ /* 0x0001e8000c101b04 */
[----:B------:R-:W-:Y:S01]  /*0150*/  @P1 MOV R6, 0x0 ;  /* 0x0000000000061802 */ /* 0x000fe20000000f00 */
[----:B------:R-:W-:Y:S01]  /*0160*/  @P1 IMAD.MOV.U32 R7, RZ, RZ, 0x408f4000 ;  /* 0x408f4000ff071424 */ /* 0x000fe200078e00ff */
[----:B------:R0:W-:Y:S04]  /*0170*/  @P1 STG.E.64 desc[UR4][R2.64+0x18], RZ ;  /* 0x000018ff02001986 */ /* 0x0001e8000c101b04 */
[----:B------:R0:W-:Y:S01]  /*0180*/  @P1 STG.E.64 desc[UR4][R2.64], R6 ;  /* 0x0000000602001986 */ /* 0x0001e2000c101b04 */
[----:B------:R-:W-:Y:S05]  /*0190*/  @!P3 EXIT ;  /* 0x000000000000b94d */ /* 0x000fea0003800000 */
[----:B0-----:R-:W2:Y:S02]  /*01a0*/  LDG.E.64 R4, desc[UR4][R2.64+0x20] ;  /* 0x0000200402047981 */ /* 0x001ea4000c1e1b00 */
[----:B--2---:R-:W-:Y:S01]  /*01b0*/  DSETP.GT.AND P0, PT, R4, RZ, PT ;  /* 0x000000ff0400722a */ /* 0x004fe20003f04000 */
[----:B------:R-:W-:Y:S02]  /*01c0*/  MOV R4, 0x0 ;  /* 0x0000000000047802 */ /* 0x000fe40000000f00 */
[----:B------:R-:W-:-:S05]  /*01d0*/  MOV R5, 0x408f4000 ;  /* 0x408f400000057802 */ /* 0x000fca0000000f00 */
[----:B------:R0:W-:Y:S06]  /*01e0*/  STG.E.64 desc[UR4][R2.64+0x8], R4 ;  /* 0x0000080402007986 */ /* 0x0001ec000c101b04 */
[----:B------:R-:W-:Y:S05]  /*01f0*/  @!P0 EXIT ;  /* 0x000000000000894d */ /* 0x000fea0003800000 */
[----:B------:R-:W-:Y:S01]  /*0200*/  STG.E.64 desc[UR4][R2.64+0x20], RZ ;  /* 0x000020ff02007986 */ /* 0x000fe2000c101b04 */
[----:B------:R-:W-:Y:S05]  /*0210*/  EXIT ;  /* 0x000000000000794d */ /* 0x000fea0003800000 */
.L_x_37:
        /* <DEDUP_REMOVED lines=14> */
.L_x_46:


//--------------------- .text._Z9VectorAddP7Vector2S0_S0_i --------------------------
	.section	.text._Z9VectorAddP7Vector2S0_S0_i,"ax",@progbits
	.align	128
        .global         _Z9VectorAddP7Vector2S0_S0_i
        .type           _Z9VectorAddP7Vector2S0_S0_i,@function
        .size           _Z9VectorAddP7Vector2S0_S0_i,(.L_x_47 - _Z9VectorAddP7Vector2S0_S0_i)
        .other          _Z9VectorAddP7Vector2S0_S0_i,@"STO_CUDA_ENTRY STV_DEFAULT"
_Z9VectorAddP7Vector2S0_S0_i:
.text._Z9VectorAddP7Vector2S0_S0_i:
[----:B------:R-:W-:Y:S01]  /*0000*/  LDC R1, c[0x0][0x37c] ;  /* 0x0000df00ff017b82 */ /* 0x000fe20000000800 */
[----:B------:R-:W0:Y:S01]  /*0010*/  S2R R11, SR_TID.X ;  /* 0x00000000000b7919 */ /* 0x000e220000002100 */
[----:B------:R-:W0:Y:S02]  /*0020*/  LDCU UR4, c[0x0][0x398] ;  /* 0x00007300ff0477ac */ /* 0x000e240008000800 */
[----:B0-----:R-:W-:-:S13]  /*0030*/  ISETP.GE.AND P0, PT, R11, UR4, PT ;  /* 0x000000040b007c0c */ /* 0x001fda000bf06270 */
[----:B------:R-:W-:Y:S05]  /*0040*/  @P0 EXIT ;  /* 0x000000000000094d */ /* 0x000fea0003800000 */
[----:B------:R-:W0:Y:S01]  /*0050*/  LDC.64 R2, c[0x0][0x380] ;  /* 0x0000e000ff027b82 */ /* 0x000e220000000a00 */
[----:B------:R-:W1:Y:S07]  /*0060*/  LDCU.64 UR4, c[0x0][0x358] ;  /* 0x00006b00ff0477ac */ /* 0x000e6e0008000a00 */
[----:B------:R-:W2:Y:S08]  /*0070*/  LDC.64 R4, c[0x0][0x388] ;  /* 0x0000e200ff047b82 */ /* 0x000eb00000000a00 */
[----:B------:R-:W3:Y:S01]  /*0080*/  LDC.64 R8, c[0x0][0x390] ;  /* 0x0000e400ff087b82 */ /* 0x000ee20000000a00 */
[----:B0-----:R-:W-:-:S06]  /*0090*/  IMAD.WIDE.U32 R2, R11, 0x18, R2 ;  /* 0x000000180b027825 */ /* 0x001fcc00078e0002 */
[----:B-1----:R-:W4:Y:S01]  /*00a0*/  LDG.E.64 R2, desc[UR4][R2.64+0x10] ;  /* 0x0000100402027981 */ /* 0x002f22000c1e1b00 */
[----:B--2---:R-:W-:-:S06]  /*00b0*/  IMAD.WIDE.U32 R4, R11, 0x18, R4 ;  /* 0x000000180b047825 */ /* 0x004fcc00078e0004 */
[----:B------:R-:W4:Y:S01]  /*00c0*/  LDG.E.64 R4, desc[UR4][R4.64+0x10] ;  /* 0x0000100404047981 */ /* 0x000f22000c1e1b00 */
[----:B---3--:R-:W-:Y:S01]  /*00d0*/  IMAD.WIDE.U32 R8, R11, 0x18, R8 ;  /* 0x000000180b087825 */ /* 0x008fe200078e0008 */
[----:B----4-:R-:W-:-:S07]  /*00e0*/  DMUL R6, R2, R4 ;  /* 0x0000000402067228 */ /* 0x010fce0000000000 */
[----:B------:R-:W-:Y:S01]  /*00f0*/  STG.E.64 desc[UR4][R8.64], R6 ;  /* 0x0000000608007986 */ /* 0x000fe2000c101b04 */
[----:B------:R-:W-:Y:S05]  /*0100*/  EXIT ;  /* 0x000000000000794d */ /* 0x000fea0003800000 */
.L_x_38:
        /* <DEDUP_REMOVED lines=15> */
.L_x_47:


//--------------------- .nv.global.init           --------------------------
	.section	.nv.global.init,"aw",@progbits
	.align	4
.nv.global.init:
	.type		mrg32k3aM1SubSeq,@object
	.size		mrg32k3aM1SubSeq,(mrg32k3aM2SubSeq - mrg32k3aM1SubSeq)
mrg32k3aM1SubSeq:
        /*0000*/ 	.byte	0x0b, 0xcc, 0xee, 0x04, 0x73, 0x29, 0x8b, 0x6f, 0xf6, 0x53, 0x03, 0xf6, 0x23, 0xf6, 0xea, 0xda
        /* <DEDUP_REMOVED lines=125> */
	.type		mrg32k3aM2SubSeq,@object
	.size		mrg32k3aM2SubSeq,(mrg32k3aM1 - mrg32k3aM2SubSeq)
mrg32k3aM2SubSeq:
        /* <DEDUP_REMOVED lines=126> */
	.type		mrg32k3aM1,@object
	.size		mrg32k3aM1,(mrg32k3aM1Seq - mrg32k3aM1)
mrg32k3aM1:
        /* <DEDUP_REMOVED lines=144> */
	.type		mrg32k3aM1Seq,@object
	.size		mrg32k3aM1Seq,(mrg32k3aM2 - mrg32k3aM1Seq)
mrg32k3aM1Seq:
        /* <DEDUP_REMOVED lines=144> */
	.type		mrg32k3aM2,@object
	.size		mrg32k3aM2,(mrg32k3aM2Seq - mrg32k3aM2)
mrg32k3aM2:
        /* <DEDUP_REMOVED lines=144> */
	.type		mrg32k3aM2Seq,@object
	.size		mrg32k3aM2Seq,(precalc_xorwow_matrix - mrg32k3aM2Seq)
mrg32k3aM2Seq:
        /* <DEDUP_REMOVED lines=144> */
	.type		precalc_xorwow_matrix,@object
	.size		precalc_xorwow_matrix,(precalc_xorwow_offset_matrix - precalc_xorwow_matrix)
precalc_xorwow_matrix:
        /* <DEDUP_REMOVED lines=6400> */
	.type		precalc_xorwow_offset_matrix,@object
	.size		precalc_xorwow_offset_matrix,(.L_1 - precalc_xorwow_offset_matrix)
precalc_xorwow_offset_matrix:
        /* <DEDUP_REMOVED lines=6400> */
.L_1:


//--------------------- .nv.shared.reserved.0     --------------------------
	.section	.nv.shared.reserved.0,"aw",@nobits
	.weak		__nv_reservedSMEM_offset_0_alias
	.size		__nv_reservedSMEM_offset_0_alias, 0, 64
	.other		__nv_reservedSMEM_offset_0_alias,@"STO_CUDA_RESERVED_SHARED STV_DEFAULT"
__nv_reservedSMEM_offset_0_alias:
	.zero		0
	.zero		64


//--------------------- .nv.constant0._Z14ChromosomeInitP10ChromosomePsi --------------------------
	.section	.nv.constant0._Z14ChromosomeInitP10ChromosomePsi,"a",@progbits
	.sectionflags	@""
	.align	4
.nv.constant0._Z14ChromosomeInitP10ChromosomePsi:
	.zero		916


//--------------------- .nv.constant0._Z10AnimalInitP6Animal --------------------------
	.section	.nv.constant0._Z10AnimalInitP6Animal,"a",@progbits
	.sectionflags	@""
	.align	4
.nv.constant0._Z10AnimalInitP6Animal:
	.zero		904


//--------------------- .nv.constant0._Z8NodeInitP4Node --------------------------
	.section	.nv.constant0._Z8NodeInitP4Node,"a",@progbits
	.sectionflags	@""
	.align	4
.nv.constant0._Z8NodeInitP4Node:
	.zero		904


//--------------------- .nv.constant0._Z13ApplyMomentumP4Node --------------------------
	.section	.nv.constant0._Z13ApplyMomentumP4Node,"a",@progbits
	.sectionflags	@""
	.align	4
.nv.constant0._Z13ApplyMomentumP4Node:
	.zero		904


//--------------------- .nv.constant0._Z12ApplyGravityP4Node --------------------------
	.section	.nv.constant0._Z12ApplyGravityP4Node,"a",@progbits
	.sectionflags	@""
	.align	4
.nv.constant0._Z12ApplyGravityP4Node:
	.zero		904


//--------------------- .nv.constant0._Z10ApplyWallsP4Node --------------------------
	.section	.nv.constant0._Z10ApplyWallsP4Node,"a",@progbits
	.sectionflags	@""
	.align	4
.nv.constant0._Z10ApplyWallsP4Node:
	.zero		904


//--------------------- .nv.constant0._Z9VectorAddP7Vector2S0_S0_i --------------------------
	.section	.nv.constant0._Z9VectorAddP7Vector2S0_S0_i,"a",@progbits
	.sectionflags	@""
	.align	4
.nv.constant0._Z9VectorAddP7Vector2S0_S0_i:
	.zero		924


//--------------------- SYMBOLS --------------------------

	.type		.nv.reservedSmem.offset0,@object
	.size		.nv.reservedSmem.offset0,0x4
	.type		malloc,@function
